// auto-generated by cutlass_sweep.gemm — config: {"arch": "sm_100", "cluster_m": 1, "cluster_n": 1, "dtype": "int8", "dtype_b": "int8", "layout": "nt", "stages": 0, "tile_k": 128, "tile_m": 128, "tile_n": 64}
#include "cutlass/cutlass.h"
#include "cutlass/gemm/collective/collective_builder.hpp"
#include "cutlass/gemm/device/gemm_universal_adapter.h"
#include "cutlass/gemm/kernel/gemm_universal.hpp"
#include "cutlass/epilogue/collective/collective_builder.hpp"

using ElemA = int8_t;
using ElemB = int8_t;
using ElemCD = int8_t;
using Acc  = int32_t;
using TileShape    = cute::Shape<cute::_128, cute::_64, cute::_128>;
using ClusterShape = cute::Shape<cute::_1, cute::_1, cute::_1>;

using CollectiveEpilogue = typename cutlass::epilogue::collective::CollectiveBuilder<
    cutlass::arch::Sm100, cutlass::arch::OpClassTensorOp,
    TileShape, ClusterShape,
    cutlass::epilogue::collective::EpilogueTileAuto,
    Acc, Acc,
    ElemCD, cutlass::layout::RowMajor, 128 / cutlass::sizeof_bits<ElemCD>::value,
    ElemCD, cutlass::layout::RowMajor, 128 / cutlass::sizeof_bits<ElemCD>::value,
    cutlass::epilogue::collective::EpilogueScheduleAuto
  >::CollectiveOp;

using CollectiveMainloop = typename cutlass::gemm::collective::CollectiveBuilder<
    cutlass::arch::Sm100, cutlass::arch::OpClassTensorOp,
    ElemA, cutlass::layout::RowMajor, 128 / cutlass::sizeof_bits<ElemA>::value,
    ElemB, cutlass::layout::ColumnMajor, 128 / cutlass::sizeof_bits<ElemB>::value,
    Acc,
    TileShape, ClusterShape,
    cutlass::gemm::collective::StageCountAutoCarveout<static_cast<int>(sizeof(typename CollectiveEpilogue::SharedStorage))>,
    cutlass::gemm::collective::KernelScheduleAuto
  >::CollectiveOp;

using GemmKernel = cutlass::gemm::kernel::GemmUniversal<
    cute::Shape<int,int,int,int>,
    CollectiveMainloop,
    CollectiveEpilogue
>;
using Gemm = cutlass::gemm::device::GemmUniversalAdapter<GemmKernel>;

// Force the device kernel symbol into the cubin without needing a host main.
auto* _anchor = &cutlass::device_kernel<GemmKernel>;


// ===== COMPILED SASS (sm_100a) =====

	.target	sm_100a

	.elftype	@"ET_EXEC"


//--------------------- .note.nv.tkinfo           --------------------------
	.section	.note.nv.tkinfo,"",@"SHT_NOTE"
	.sectionflags	@"SHF_NOTE_NV_TKINFO"
	.tkinfo
        /*0018*/ 	.word	0x00000002
        /*0030*/ 	.string	""
        /*0030*/ 	.string	"ptxas"
        /*0030*/ 	.string	"Cuda compilation tools, release 13.0, V13.0.88"
        /*0030*/ 	.string	"Build cuda_13.0.r13.0/compiler.36424714_0"
        /*0030*/ 	.string	"-arch sm_100a -m 64 "



//--------------------- .note.nv.cuinfo           --------------------------
	.section	.note.nv.cuinfo,"",@"SHT_NOTE"
	.sectionflags	@"SHF_NOTE_NV_CUINFO"
        /*0018*/ 	.short	0x0002
        /*001a*/ 	.short	0x0064
        /*001c*/ 	.short	0x0082
	.zero		2


//--------------------- .nv.info                  --------------------------
	.section	.nv.info,"",@"SHT_CUDA_INFO"
	.align	4


	//----- nvinfo : EIATTR_REGCOUNT
	.align		4
        /*0000*/ 	.byte	0x04, 0x2f
        /*0002*/ 	.short	(.L_19 - .L_18)
	.align		4
.L_18:
        /*0004*/ 	.word	index@(_ZN7cutlass13device_kernelINS_4gemm6kernel13GemmUniversalIN4cute5tupleIJiiiiEEENS1_10collective13CollectiveMmaINS1_35MainloopSm100TmaUmmaWarpSpecializedILi8ELi2ELi4ENS5_IJNS4_1CILi1EEESB_SB_EEEEENS5_IJNSA_ILi128EEENSA_ILi64EEESE_EEEaNS5_IJlSB_lEEEaSH_NS4_8TiledMMAINS4_8MMA_AtomIJNS4_15SM100_MMA_S8_SSIaaiLi128ELi64ELNS4_4UMMA5MajorE0ELSM_0ELNSL_8SaturateE0EEEEEENS4_6LayoutISC_NS5_IJNSA_ILi0EEESR_SR_EEEEENS5_IJNS4_10UnderscoreESU_SU_EEEEENS4_13SM90_TMA_LOADENS4_14ComposedLayoutINS4_7SwizzleILi3ELi4ELi3EEENS4_18smem_ptr_flag_bitsILi8EEENSQ_INS5_IJNSA_ILi8EEESE_EEENS5_IJSE_SB_EEEEEEEvNS4_8identityESX_S17_vS18_EENS_8epilogue10collective18CollectiveEpilogueINS1A_23Sm100TmaWarpSpecializedILi1ELi1ELi64ELb0ELb0EEEJSG_NS5_IJNSQ_ISE_SB_EENSQ_ISF_SB_EEEEEaSH_aSH_NS1A_6fusion15FusionCallbacksIS1E_NS1I_17LinearCombinationIaiaiLNS_15FloatRoundStyleE2EEESG_S1H_JEEENS4_5SM1004TMEM4LOAD26SM100_TMEM_LOAD_32dp32b64xESX_NSY_INSZ_ILi2ELi4ELi3EEES12_NSQ_INS5_IJS13_SF_EEENS5_IJSF_SB_EEEEEEENS4_39AutoVectorizingCopyWithAssumedAlignmentILi128EEENS4_14SM90_TMA_STOREES1W_S1Y_S1Y_EEEvvEEEEvNT_6ParamsE)
        /*0008*/ 	.word	0x000000c6


	//----- nvinfo : EIATTR_FRAME_SIZE
	.align		4
.L_19:
        /*000c*/ 	.byte	0x04, 0x11
        /*000e*/ 	.short	(.L_21 - .L_20)
	.align		4
.L_20:
        /*0010*/ 	.word	index@($__internal_2_$__cuda_sm10x_tcgen05_guardrail_trap_unallocated_columns_being_dealloced)
        /*0014*/ 	.word	0x00000000


	//----- nvinfo : EIATTR_FRAME_SIZE
	.align		4
.L_21:
        /*0018*/ 	.byte	0x04, 0x11
        /*001a*/ 	.short	(.L_23 - .L_22)
	.align		4
.L_22:
        /*001c*/ 	.word	index@($__internal_1_$__cuda_sm10x_tcgen05_guardrail_trap_phase_invalid_during_alloc)
        /*0020*/ 	.word	0x00000000


	//----- nvinfo : EIATTR_FRAME_SIZE
	.align		4
.L_23:
        /*0024*/ 	.byte	0x04, 0x11
        /*0026*/ 	.short	(.L_25 - .L_24)
	.align		4
.L_24:
        /*0028*/ 	.word	index@($__internal_0_$__cuda_sm10x_tcgen05_guardrail_trap_col_being_dealloced_not_returned_by_alloc)
        /*002c*/ 	.word	0x00000000


	//----- nvinfo : EIATTR_FRAME_SIZE
	.align		4
.L_25:
        /*0030*/ 	.byte	0x04, 0x11
        /*0032*/ 	.short	(.L_27 - .L_26)
	.align		4
.L_26:
        /*0034*/ 	.word	index@(_ZN7cutlass13device_kernelINS_4gemm6kernel13GemmUniversalIN4cute5tupleIJiiiiEEENS1_10collective13CollectiveMmaINS1_35MainloopSm100TmaUmmaWarpSpecializedILi8ELi2ELi4ENS5_IJNS4_1CILi1EEESB_SB_EEEEENS5_IJNSA_ILi128EEENSA_ILi64EEESE_EEEaNS5_IJlSB_lEEEaSH_NS4_8TiledMMAINS4_8MMA_AtomIJNS4_15SM100_MMA_S8_SSIaaiLi128ELi64ELNS4_4UMMA5MajorE0ELSM_0ELNSL_8SaturateE0EEEEEENS4_6LayoutISC_NS5_IJNSA_ILi0EEESR_SR_EEEEENS5_IJNS4_10UnderscoreESU_SU_EEEEENS4_13SM90_TMA_LOADENS4_14ComposedLayoutINS4_7SwizzleILi3ELi4ELi3EEENS4_18smem_ptr_flag_bitsILi8EEENSQ_INS5_IJNSA_ILi8EEESE_EEENS5_IJSE_SB_EEEEEEEvNS4_8identityESX_S17_vS18_EENS_8epilogue10collective18CollectiveEpilogueINS1A_23Sm100TmaWarpSpecializedILi1ELi1ELi64ELb0ELb0EEEJSG_NS5_IJNSQ_ISE_SB_EENSQ_ISF_SB_EEEEEaSH_aSH_NS1A_6fusion15FusionCallbacksIS1E_NS1I_17LinearCombinationIaiaiLNS_15FloatRoundStyleE2EEESG_S1H_JEEENS4_5SM1004TMEM4LOAD26SM100_TMEM_LOAD_32dp32b64xESX_NSY_INSZ_ILi2ELi4ELi3EEES12_NSQ_INS5_IJS13_SF_EEENS5_IJSF_SB_EEEEEEENS4_39AutoVectorizingCopyWithAssumedAlignmentILi128EEENS4_14SM90_TMA_STOREES1W_S1Y_S1Y_EEEvvEEEEvNT_6ParamsE)
        /*0038*/ 	.word	0x00000000


	//----- nvinfo : EIATTR_MIN_STACK_SIZE
	.align		4
.L_27:
        /*003c*/ 	.byte	0x04, 0x12
        /*003e*/ 	.short	(.L_29 - .L_28)
	.align		4
.L_28:
        /*0040*/ 	.word	index@(_ZN7cutlass13device_kernelINS_4gemm6kernel13GemmUniversalIN4cute5tupleIJiiiiEEENS1_10collective13CollectiveMmaINS1_35MainloopSm100TmaUmmaWarpSpecializedILi8ELi2ELi4ENS5_IJNS4_1CILi1EEESB_SB_EEEEENS5_IJNSA_ILi128EEENSA_ILi64EEESE_EEEaNS5_IJlSB_lEEEaSH_NS4_8TiledMMAINS4_8MMA_AtomIJNS4_15SM100_MMA_S8_SSIaaiLi128ELi64ELNS4_4UMMA5MajorE0ELSM_0ELNSL_8SaturateE0EEEEEENS4_6LayoutISC_NS5_IJNSA_ILi0EEESR_SR_EEEEENS5_IJNS4_10UnderscoreESU_SU_EEEEENS4_13SM90_TMA_LOADENS4_14ComposedLayoutINS4_7SwizzleILi3ELi4ELi3EEENS4_18smem_ptr_flag_bitsILi8EEENSQ_INS5_IJNSA_ILi8EEESE_EEENS5_IJSE_SB_EEEEEEEvNS4_8identityESX_S17_vS18_EENS_8epilogue10collective18CollectiveEpilogueINS1A_23Sm100TmaWarpSpecializedILi1ELi1ELi64ELb0ELb0EEEJSG_NS5_IJNSQ_ISE_SB_EENSQ_ISF_SB_EEEEEaSH_aSH_NS1A_6fusion15FusionCallbacksIS1E_NS1I_17LinearCombinationIaiaiLNS_15FloatRoundStyleE2EEESG_S1H_JEEENS4_5SM1004TMEM4LOAD26SM100_TMEM_LOAD_32dp32b64xESX_NSY_INSZ_ILi2ELi4ELi3EEES12_NSQ_INS5_IJS13_SF_EEENS5_IJSF_SB_EEEEEEENS4_39AutoVectorizingCopyWithAssumedAlignmentILi128EEENS4_14SM90_TMA_STOREES1W_S1Y_S1Y_EEEvvEEEEvNT_6ParamsE)
        /*0044*/ 	.word	0x00000000
.L_29:


//--------------------- .nv.compat                --------------------------
	.section	.nv.compat,"",@"SHT_CUDA_COMPAT_INFO"
	.align	4
        /*0000*/ 	.byte	0x02, 0x09, 0x01, 0x00, 0x02, 0x02, 0x03, 0x00, 0x02, 0x05, 0x06, 0x00, 0x03, 0x07, 0x01, 0x01
        /*0010*/ 	.byte	0x02, 0x03, 0x01, 0x00, 0x02, 0x06, 0x01, 0x00, 0x04, 0x0b, 0x08, 0x00, 0x01, 0x00, 0x00, 0x00
        /*0020*/ 	.byte	0x00, 0x00, 0x00, 0x00


//--------------------- .nv.info._ZN7cutlass13device_kernelINS_4gemm6kernel13GemmUniversalIN4cute5tupleIJiiiiEEENS1_10collective13CollectiveMmaINS1_35MainloopSm100TmaUmmaWarpSpecializedILi8ELi2ELi4ENS5_IJNS4_1CILi1EEESB_SB_EEEEENS5_IJNSA_ILi128EEENSA_ILi64EEESE_EEEaNS5_IJlSB_lEEEaSH_NS4_8TiledMMAINS4_8MMA_AtomIJNS4_15SM100_MMA_S8_SSIaaiLi128ELi64ELNS4_4UMMA5MajorE0ELSM_0ELNSL_8SaturateE0EEEEEENS4_6LayoutISC_NS5_IJNSA_ILi0EEESR_SR_EEEEENS5_IJNS4_10UnderscoreESU_SU_EEEEENS4_13SM90_TMA_LOADENS4_14ComposedLayoutINS4_7SwizzleILi3ELi4ELi3EEENS4_18smem_ptr_flag_bitsILi8EEENSQ_INS5_IJNSA_ILi8EEESE_EEENS5_IJSE_SB_EEEEEEEvNS4_8identityESX_S17_vS18_EENS_8epilogue10collective18CollectiveEpilogueINS1A_23Sm100TmaWarpSpecializedILi1ELi1ELi64ELb0ELb0EEEJSG_NS5_IJNSQ_ISE_SB_EENSQ_ISF_SB_EEEEEaSH_aSH_NS1A_6fusion15FusionCallbacksIS1E_NS1I_17LinearCombinationIaiaiLNS_15FloatRoundStyleE2EEESG_S1H_JEEENS4_5SM1004TMEM4LOAD26SM100_TMEM_LOAD_32dp32b64xESX_NSY_INSZ_ILi2ELi4ELi3EEES12_NSQ_INS5_IJS13_SF_EEENS5_IJSF_SB_EEEEEEENS4_39AutoVectorizingCopyWithAssumedAlignmentILi128EEENS4_14SM90_TMA_STOREES1W_S1Y_S1Y_EEEvvEEEEvNT_6ParamsE --------------------------
	.section	.nv.info._ZN7cutlass13device_kernelINS_4gemm6kernel13GemmUniversalIN4cute5tupleIJiiiiEEENS1_10collective13CollectiveMmaINS1_35MainloopSm100TmaUmmaWarpSpecializedILi8ELi2ELi4ENS5_IJNS4_1CILi1EEESB_SB_EEEEENS5_IJNSA_ILi128EEENSA_ILi64EEESE_EEEaNS5_IJlSB_lEEEaSH_NS4_8TiledMMAINS4_8MMA_AtomIJNS4_15SM100_MMA_S8_SSIaaiLi128ELi64ELNS4_4UMMA5MajorE0ELSM_0ELNSL_8SaturateE0EEEEEENS4_6LayoutISC_NS5_IJNSA_ILi0EEESR_SR_EEEEENS5_IJNS4_10UnderscoreESU_SU_EEEEENS4_13SM90_TMA_LOADENS4_14ComposedLayoutINS4_7SwizzleILi3ELi4ELi3EEENS4_18smem_ptr_flag_bitsILi8EEENSQ_INS5_IJNSA_ILi8EEESE_EEENS5_IJSE_SB_EEEEEEEvNS4_8identityESX_S17_vS18_EENS_8epilogue10collective18CollectiveEpilogueINS1A_23Sm100TmaWarpSpecializedILi1ELi1ELi64ELb0ELb0EEEJSG_NS5_IJNSQ_ISE_SB_EENSQ_ISF_SB_EEEEEaSH_aSH_NS1A_6fusion15FusionCallbacksIS1E_NS1I_17LinearCombinationIaiaiLNS_15FloatRoundStyleE2EEESG_S1H_JEEENS4_5SM1004TMEM4LOAD26SM100_TMEM_LOAD_32dp32b64xESX_NSY_INSZ_ILi2ELi4ELi3EEES12_NSQ_INS5_IJS13_SF_EEENS5_IJSF_SB_EEEEEEENS4_39AutoVectorizingCopyWithAssumedAlignmentILi128EEENS4_14SM90_TMA_STOREES1W_S1Y_S1Y_EEEvvEEEEvNT_6ParamsE,"",@"SHT_CUDA_INFO"
	.sectionflags	@""
	.align	4


	//----- nvinfo : EIATTR_CUDA_API_VERSION
	.align		4
        /*0000*/ 	.byte	0x04, 0x37
        /*0002*/ 	.short	(.L_31 - .L_30)
.L_30:
        /*0004*/ 	.word	0x00000082


	//----- nvinfo : EIATTR_KPARAM_INFO
	.align		4
.L_31:
        /*0008*/ 	.byte	0x04, 0x17
        /*000a*/ 	.short	(.L_33 - .L_32)
.L_32:
        /*000c*/ 	.word	0x00000000
        /*0010*/ 	.short	0x0000
        /*0012*/ 	.short	0x0000
        /*0014*/ 	.byte	0x00, 0xf0, 0x01, 0x20


	//----- nvinfo : EIATTR_AT_ENTRY_FRAGMENTS
	.align		4
.L_33:
        /*0018*/ 	.byte	0x04, 0x4f
        /*001a*/ 	.short	(.L_35 - .L_34)


	//   ....[0]....
.L_34:
        /*001c*/ 	.word	0x00000006


	//----- nvinfo : EIATTR_RESERVED_SMEM_USED
	.align		4
.L_35:
        /*0020*/ 	.byte	0x01, 0x41
	.zero		2


	//----- nvinfo : EIATTR_SPARSE_MMA_MASK
	.align		4
        /*0024*/ 	.byte	0x03, 0x50
        /*0026*/ 	.short	0x0000


	//----- nvinfo : EIATTR_TCGEN05_1CTA_USED
	.align		4
        /*0028*/ 	.byte	0x01, 0x51
	.zero		2


	//----- nvinfo : EIATTR_MAXREG_COUNT
	.align		4
        /*002c*/ 	.byte	0x03, 0x1b
        /*002e*/ 	.short	0x00ff


	//----- nvinfo : EIATTR_NUM_BARRIERS
	.align		4
        /*0030*/ 	.byte	0x02, 0x4c
        /*0032*/ 	.byte	0x07
	.zero		1


	//----- nvinfo : EIATTR_EXTERNS
	.align		4
        /*0034*/ 	.byte	0x04, 0x0f
        /*0036*/ 	.short	(.L_37 - .L_36)


	//   ....[0]....
	.align		4
.L_36:
        /*0038*/ 	.word	index@(__assertfail)


	//----- nvinfo : EIATTR_MERCURY_ISA_VERSION
	.align		4
.L_37:
        /*003c*/ 	.byte	0x03, 0x5f
        /*003e*/ 	.short	0x0101


	//----- nvinfo : EIATTR_INT_WARP_WIDE_INSTR_OFFSETS
	.align		4
        /*0040*/ 	.byte	0x04, 0x31
        /*0042*/ 	.short	(.L_39 - .L_38)


	//   ....[0]....
.L_38:
        /*0044*/ 	.word	0x00001e10


	//   ....[1]....
        /*0048*/ 	.word	0x00003aa0


	//   ....[2]....
        /*004c*/ 	.word	0x00003ac0


	//   ....[3]....
        /*0050*/ 	.word	0x00003af0


	//   ....[4]....
        /*0054*/ 	.word	0x00004500


	//   ....[5]....
        /*0058*/ 	.word	0x000045f0


	//----- nvinfo : EIATTR_COOP_GROUP_MASK_REGIDS
	.align		4
.L_39:
        /*005c*/ 	.byte	0x04, 0x29
        /*005e*/ 	.short	(.L_41 - .L_40)


	//   ....[0]....
.L_40:
        /*0060*/ 	.word	0xffffffff


	//   ....[1]....
        /*0064*/ 	.word	0xffffffff


	//   ....[2]....
        /*0068*/ 	.word	0xffffffff


	//   ....[3]....
        /*006c*/ 	.word	0xffffffff


	//   ....[4]....
        /*0070*/ 	.word	0xffffffff


	//   ....[5]....
        /*0074*/ 	.word	0xffffffff


	//   ....[6]....
        /*0078*/ 	.word	0xffffffff


	//   ....[7]....
        /*007c*/ 	.word	0xffffffff


	//   ....[8]....
        /*0080*/ 	.word	0xffffffff


	//   ....[9]....
        /*0084*/ 	.word	0xffffffff


	//   ....[10]....
        /*0088*/ 	.word	0xffffffff


	//   ....[11]....
        /*008c*/ 	.word	0xffffffff


	//   ....[12]....
        /*0090*/ 	.word	0xffffffff


	//----- nvinfo : EIATTR_COOP_GROUP_INSTR_OFFSETS
	.align		4
.L_41:
        /*0094*/ 	.byte	0x04, 0x28
        /*0096*/ 	.short	(.L_43 - .L_42)


	//   ....[0]....
.L_42:
        /*0098*/ 	.word	0x00000090


	//   ....[1]....
        /*009c*/ 	.word	0x000004d0


	//   ....[2]....
        /*00a0*/ 	.word	0x000006c0


	//   ....[3]....
        /*00a4*/ 	.word	0x00000800


	//   ....[4]....
        /*00a8*/ 	.word	0x00000900


	//   ....[5]....
        /*00ac*/ 	.word	0x00000a70


	//   ....[6]....
        /*00b0*/ 	.word	0x00000c10


	//   ....[7]....
        /*00b4*/ 	.word	0x00001cf0


	//   ....[8]....
        /*00b8*/ 	.word	0x00002d10


	//   ....[9]....
        /*00bc*/ 	.word	0x00002f20


	//   ....[10]....
        /*00c0*/ 	.word	0x00002f50


	//   ....[11]....
        /*00c4*/ 	.word	0x00003980


	//   ....[12]....
        /*00c8*/ 	.word	0x00003bb0


	//----- nvinfo : EIATTR_VRC_CTA_INIT_COUNT
	.align		4
.L_43:
        /*00cc*/ 	.byte	0x02, 0x4a
        /*00ce*/ 	.byte	0x80
	.zero		1


	//----- nvinfo : EIATTR_SYSCALL_OFFSETS
	.align		4
        /*00d0*/ 	.byte	0x04, 0x46
        /*00d2*/ 	.short	(.L_45 - .L_44)


	//   ....[0]....
.L_44:
        /*00d4*/ 	.word	0x00005020


	//   ....[1]....
        /*00d8*/ 	.word	0x00005160


	//   ....[2]....
        /*00dc*/ 	.word	0x00005900


	//----- nvinfo : EIATTR_MBARRIER_INSTR_OFFSETS
	.align		4
.L_45:
        /*00e0*/ 	.byte	0x04, 0x39
        /*00e2*/ 	.short	(.L_47 - .L_46)


	//   ....[0]....
.L_46:
        /*00e4*/ 	.word	0x000005b0
        /*00e8*/ 	.word	0x000000ff
        /*00ec*/ 	.word	0x00000000
        /*00f0*/ 	.short	0x0100
        /*00f2*/ 	.byte	0x05
	.zero		1


	//   ....[1]....
        /*00f4*/ 	.word	0x000005c0
        /*00f8*/ 	.word	0x000000ff
        /*00fc*/ 	.word	0x00000040
        /*0100*/ 	.short	0x0100
        /*0102*/ 	.byte	0x05
	.zero		1


	//   ....[2]....
        /*0104*/ 	.word	0x000005d0
        /*0108*/ 	.word	0x000000ff
        /*010c*/ 	.word	0x00000008
        /*0110*/ 	.short	0x0100
        /*0112*/ 	.byte	0x05
	.zero		1


	//   ....[3]....
        /*0114*/ 	.word	0x000005e0
        /*0118*/ 	.word	0x000000ff
        /*011c*/ 	.word	0x00000048
        /*0120*/ 	.short	0x0100
        /*0122*/ 	.byte	0x05
	.zero		1


	//   ....[4]....
        /*0124*/ 	.word	0x000005f0
        /*0128*/ 	.word	0x000000ff
        /*012c*/ 	.word	0x00000010
        /*0130*/ 	.short	0x0100
        /*0132*/ 	.byte	0x05
	.zero		1


	//   ....[5]....
        /*0134*/ 	.word	0x00000600
        /*0138*/ 	.word	0x000000ff
        /*013c*/ 	.word	0x00000050
        /*0140*/ 	.short	0x0100
        /*0142*/ 	.byte	0x05
	.zero		1


	//   ....[6]....
        /*0144*/ 	.word	0x00000610
        /*0148*/ 	.word	0x000000ff
        /*014c*/ 	.word	0x00000018
        /*0150*/ 	.short	0x0100
        /*0152*/ 	.byte	0x05
	.zero		1


	//   ....[7]....
        /*0154*/ 	.word	0x00000620
        /*0158*/ 	.word	0x000000ff
        /*015c*/ 	.word	0x00000058
        /*0160*/ 	.short	0x0100
        /*0162*/ 	.byte	0x05
	.zero		1


	//   ....[8]....
        /*0164*/ 	.word	0x00000630
        /*0168*/ 	.word	0x000000ff
        /*016c*/ 	.word	0x00000020
        /*0170*/ 	.short	0x0100
        /*0172*/ 	.byte	0x05
	.zero		1


	//   ....[9]....
        /*0174*/ 	.word	0x00000640
        /*0178*/ 	.word	0x000000ff
        /*017c*/ 	.word	0x00000060
        /*0180*/ 	.short	0x0100
        /*0182*/ 	.byte	0x05
	.zero		1


	//   ....[10]....
        /*0184*/ 	.word	0x00000650
        /*0188*/ 	.word	0x000000ff
        /*018c*/ 	.word	0x00000028
        /*0190*/ 	.short	0x0100
        /*0192*/ 	.byte	0x05
	.zero		1


	//   ....[11]....
        /*0194*/ 	.word	0x00000660
        /*0198*/ 	.word	0x000000ff
        /*019c*/ 	.word	0x00000068
        /*01a0*/ 	.short	0x0100
        /*01a2*/ 	.byte	0x05
	.zero		1


	//   ....[12]....
        /*01a4*/ 	.word	0x00000670
        /*01a8*/ 	.word	0x000000ff
        /*01ac*/ 	.word	0x00000030
        /*01b0*/ 	.short	0x0100
        /*01b2*/ 	.byte	0x05
	.zero		1


	//   ....[13]....
        /*01b4*/ 	.word	0x00000680
        /*01b8*/ 	.word	0x000000ff
        /*01bc*/ 	.word	0x00000070
        /*01c0*/ 	.short	0x0100
        /*01c2*/ 	.byte	0x05
	.zero		1


	//   ....[14]....
        /*01c4*/ 	.word	0x00000690
        /*01c8*/ 	.word	0x000000ff
        /*01cc*/ 	.word	0x00000038
        /*01d0*/ 	.short	0x0100
        /*01d2*/ 	.byte	0x05
	.zero		1


	//   ....[15]....
        /*01d4*/ 	.word	0x000006a0
        /*01d8*/ 	.word	0x000000ff
        /*01dc*/ 	.word	0x00000078
        /*01e0*/ 	.short	0x0100
        /*01e2*/ 	.byte	0x05
	.zero		1


	//   ....[16]....
        /*01e4*/ 	.word	0x000007d0
        /*01e8*/ 	.word	0x000000ff
        /*01ec*/ 	.word	0x00000080
        /*01f0*/ 	.short	0x0100
        /*01f2*/ 	.byte	0x06
	.zero		1


	//   ....[17]....
        /*01f4*/ 	.word	0x000007e0
        /*01f8*/ 	.word	0x000000ff
        /*01fc*/ 	.word	0x00000088
        /*0200*/ 	.short	0x0100
        /*0202*/ 	.byte	0x06
	.zero		1


	//   ....[18]....
        /*0204*/ 	.word	0x000008d0
        /*0208*/ 	.word	0x000000ff
        /*020c*/ 	.word	0x00000090
        /*0210*/ 	.short	0x0100
        /*0212*/ 	.byte	0x05
	.zero		1


	//   ....[19]....
        /*0214*/ 	.word	0x000008e0
        /*0218*/ 	.word	0x000000ff
        /*021c*/ 	.word	0x00000098
        /*0220*/ 	.short	0x0100
        /*0222*/ 	.byte	0x05
	.zero		1


	//   ....[20]....
        /*0224*/ 	.word	0x00000a20
        /*0228*/ 	.word	0x000000ff
        /*022c*/ 	.word	0x000000a0
        /*0230*/ 	.short	0x0100
        /*0232*/ 	.byte	0x05
	.zero		1


	//   ....[21]....
        /*0234*/ 	.word	0x00000a30
        /*0238*/ 	.word	0x000000ff
        /*023c*/ 	.word	0x000000b0
        /*0240*/ 	.short	0x0100
        /*0242*/ 	.byte	0x05
	.zero		1


	//   ....[22]....
        /*0244*/ 	.word	0x00000a40
        /*0248*/ 	.word	0x000000ff
        /*024c*/ 	.word	0x000000a8
        /*0250*/ 	.short	0x0100
        /*0252*/ 	.byte	0x05
	.zero		1


	//   ....[23]....
        /*0254*/ 	.word	0x00000a50
        /*0258*/ 	.word	0x000000ff
        /*025c*/ 	.word	0x000000b8
        /*0260*/ 	.short	0x0100
        /*0262*/ 	.byte	0x05
	.zero		1


	//   ....[24]....
        /*0264*/ 	.word	0x00000b80
        /*0268*/ 	.word	0x000000ff
        /*026c*/ 	.word	0x000000c0
        /*0270*/ 	.short	0x0100
        /*0272*/ 	.byte	0x06
	.zero		1


	//   ....[25]....
        /*0274*/ 	.word	0x00000b90
        /*0278*/ 	.word	0x000000ff
        /*027c*/ 	.word	0x000000e0
        /*0280*/ 	.short	0x0100
        /*0282*/ 	.byte	0x06
	.zero		1


	//   ....[26]....
        /*0284*/ 	.word	0x00000ba0
        /*0288*/ 	.word	0x000000ff
        /*028c*/ 	.word	0x000000c8
        /*0290*/ 	.short	0x0100
        /*0292*/ 	.byte	0x06
	.zero		1


	//   ....[27]....
        /*0294*/ 	.word	0x00000bb0
        /*0298*/ 	.word	0x000000ff
        /*029c*/ 	.word	0x000000e8
        /*02a0*/ 	.short	0x0100
        /*02a2*/ 	.byte	0x06
	.zero		1


	//   ....[28]....
        /*02a4*/ 	.word	0x00000bc0
        /*02a8*/ 	.word	0x000000ff
        /*02ac*/ 	.word	0x000000d0
        /*02b0*/ 	.short	0x0100
        /*02b2*/ 	.byte	0x06
	.zero		1


	//   ....[29]....
        /*02b4*/ 	.word	0x00000bd0
        /*02b8*/ 	.word	0x000000ff
        /*02bc*/ 	.word	0x000000f0
        /*02c0*/ 	.short	0x0100
        /*02c2*/ 	.byte	0x06
	.zero		1


	//   ....[30]....
        /*02c4*/ 	.word	0x00000be0
        /*02c8*/ 	.word	0x000000ff
        /*02cc*/ 	.word	0x000000d8
        /*02d0*/ 	.short	0x0100
        /*02d2*/ 	.byte	0x06
	.zero		1


	//   ....[31]....
        /*02d4*/ 	.word	0x00000bf0
        /*02d8*/ 	.word	0x000000ff
        /*02dc*/ 	.word	0x000000f8
        /*02e0*/ 	.short	0x0100
        /*02e2*/ 	.byte	0x06
	.zero		1


	//   ....[32]....
        /*02e4*/ 	.word	0x00000ce0
        /*02e8*/ 	.word	0x000000ff
        /*02ec*/ 	.word	0x00000100
        /*02f0*/ 	.short	0x0100
        /*02f2*/ 	.byte	0x05
	.zero		1


	//   ....[33]....
        /*02f4*/ 	.word	0x00000cf0
        /*02f8*/ 	.word	0x000000ff
        /*02fc*/ 	.word	0x00000110
        /*0300*/ 	.short	0x0100
        /*0302*/ 	.byte	0x05
	.zero		1


	//   ....[34]....
        /*0304*/ 	.word	0x00000d00
        /*0308*/ 	.word	0x000000ff
        /*030c*/ 	.word	0x00000108
        /*0310*/ 	.short	0x0100
        /*0312*/ 	.byte	0x05
	.zero		1


	//   ....[35]....
        /*0314*/ 	.word	0x00000d10
        /*0318*/ 	.word	0x000000ff
        /*031c*/ 	.word	0x00000118
        /*0320*/ 	.short	0x0100
        /*0322*/ 	.byte	0x05
	.zero		1


	//   ....[36]....
        /*0324*/ 	.word	0x000015f0
        /*0328*/ 	.word	0x00000003
        /*032c*/ 	.word	0x00000110
        /*0330*/ 	.short	0x010a
        /*0332*/ 	.byte	0xff
	.zero		1


	//   ....[37]....
        /*0334*/ 	.word	0x00001620
        /*0338*/ 	.word	0x00000003
        /*033c*/ 	.word	0x00000100
        /*0340*/ 	.short	0x0101
        /*0342*/ 	.byte	0xff
	.zero		1


	//   ....[38]....
        /*0344*/ 	.word	0x000016f0
        /*0348*/ 	.word	0x000000ff
        /*034c*/ 	.word	0x00000040
        /*0350*/ 	.short	0x010a
        /*0352*/ 	.byte	0x08
	.zero		1


	//   ....[39]....
        /*0354*/ 	.word	0x00001790
        /*0358*/ 	.word	0x000000ff
        /*035c*/ 	.word	0x00000040
        /*0360*/ 	.short	0x010a
        /*0362*/ 	.byte	0x21
	.zero		1


	//   ....[40]....
        /*0364*/ 	.word	0x000018e0
        /*0368*/ 	.word	0x000000ff
        /*036c*/ 	.word	0x00000040
        /*0370*/ 	.short	0x010a
        /*0372*/ 	.byte	0x08
	.zero		1


	//   ....[41]....
        /*0374*/ 	.word	0x000019f0
        /*0378*/ 	.word	0x000000ff
        /*037c*/ 	.word	0x00000098
        /*0380*/ 	.short	0x0101
        /*0382*/ 	.byte	0x04
	.zero		1


	//   ....[42]....
        /*0384*/ 	.word	0x00001a10
        /*0388*/ 	.word	0x000000ff
        /*038c*/ 	.word	0x00000040
        /*0390*/ 	.short	0x010a
        /*0392*/ 	.byte	0x08
	.zero		1


	//   ....[43]....
        /*0394*/ 	.word	0x00001a90
        /*0398*/ 	.word	0x000000ff
        /*039c*/ 	.word	0x00000040
        /*03a0*/ 	.short	0x010a
        /*03a2*/ 	.byte	0x11
	.zero		1


	//   ....[44]....
        /*03a4*/ 	.word	0x00001be0
        /*03a8*/ 	.word	0x000000ff
        /*03ac*/ 	.word	0x00000040
        /*03b0*/ 	.short	0x010a
        /*03b2*/ 	.byte	0x08
	.zero		1


	//   ....[45]....
        /*03b4*/ 	.word	0x00001d20
        /*03b8*/ 	.word	0x00000002
        /*03bc*/ 	.word	0x000000a0
        /*03c0*/ 	.short	0x010a
        /*03c2*/ 	.byte	0xff
	.zero		1


	//   ....[46]....
        /*03c4*/ 	.word	0x00001de0
        /*03c8*/ 	.word	0x00000002
        /*03cc*/ 	.word	0x00000000
        /*03d0*/ 	.short	0x0101
        /*03d2*/ 	.byte	0xff
	.zero		1


	//   ....[47]....
        /*03d4*/ 	.word	0x00002340
        /*03d8*/ 	.word	0x000000ff
        /*03dc*/ 	.word	0x00000000
        /*03e0*/ 	.short	0x010a
        /*03e2*/ 	.byte	0x05
	.zero		1


	//   ....[48]....
        /*03e4*/ 	.word	0x000023d0
        /*03e8*/ 	.word	0x000000ff
        /*03ec*/ 	.word	0x00000000
        /*03f0*/ 	.short	0x010a
        /*03f2*/ 	.byte	0x05
	.zero		1


	//   ....[49]....
        /*03f4*/ 	.word	0x00002460
        /*03f8*/ 	.word	0x000000ff
        /*03fc*/ 	.word	0x00000000
        /*0400*/ 	.short	0x010a
        /*0402*/ 	.byte	0x05
	.zero		1


	//   ....[50]....
        /*0404*/ 	.word	0x000024f0
        /*0408*/ 	.word	0x000000ff
        /*040c*/ 	.word	0x00000000
        /*0410*/ 	.short	0x010a
        /*0412*/ 	.byte	0x05
	.zero		1


	//   ....[51]....
        /*0414*/ 	.word	0x00002580
        /*0418*/ 	.word	0x000000ff
        /*041c*/ 	.word	0x00000000
        /*0420*/ 	.short	0x010a
        /*0422*/ 	.byte	0x05
	.zero		1


	//   ....[52]....
        /*0424*/ 	.word	0x00002610
        /*0428*/ 	.word	0x000000ff
        /*042c*/ 	.word	0x00000000
        /*0430*/ 	.short	0x010a
        /*0432*/ 	.byte	0x05
	.zero		1


	//   ....[53]....
        /*0434*/ 	.word	0x000026a0
        /*0438*/ 	.word	0x000000ff
        /*043c*/ 	.word	0x00000000
        /*0440*/ 	.short	0x010a
        /*0442*/ 	.byte	0x05
	.zero		1


	//   ....[54]....
        /*0444*/ 	.word	0x00002740
        /*0448*/ 	.word	0x00000000
        /*044c*/ 	.word	0x00000000
        /*0450*/ 	.short	0x010a
        /*0452*/ 	.byte	0xff
	.zero		1


	//   ....[55]....
        /*0454*/ 	.word	0x00002860
        /*0458*/ 	.word	0x00000000
        /*045c*/ 	.word	0x00000100
        /*0460*/ 	.short	0x010a
        /*0462*/ 	.byte	0xff
	.zero		1


	//   ....[56]....
        /*0464*/ 	.word	0x000028c0
        /*0468*/ 	.word	0x00000004
        /*046c*/ 	.word	0x00000000
        /*0470*/ 	.short	0x0101
        /*0472*/ 	.byte	0xff
	.zero		1


	//   ....[57]....
        /*0474*/ 	.word	0x000028e0
        /*0478*/ 	.word	0x000000ff
        /*047c*/ 	.word	0x000000b0
        /*0480*/ 	.short	0x010a
        /*0482*/ 	.byte	0x05
	.zero		1


	//   ....[58]....
        /*0484*/ 	.word	0x00002a00
        /*0488*/ 	.word	0x00000000
        /*048c*/ 	.word	0x000000a0
        /*0490*/ 	.short	0x010a
        /*0492*/ 	.byte	0xff
	.zero		1


	//   ....[59]....
        /*0494*/ 	.word	0x00002b10
        /*0498*/ 	.word	0x00000000
        /*049c*/ 	.word	0x00000000
        /*04a0*/ 	.short	0x0101
        /*04a2*/ 	.byte	0xff
	.zero		1


	//   ....[60]....
        /*04a4*/ 	.word	0x00002ba0
        /*04a8*/ 	.word	0x000000ff
        /*04ac*/ 	.word	0x000000b0
        /*04b0*/ 	.short	0x0106
        /*04b2*/ 	.byte	0x05
	.zero		1


	//   ....[61]....
        /*04b4*/ 	.word	0x00002bc0
        /*04b8*/ 	.word	0x000000ff
        /*04bc*/ 	.word	0x000000b0
        /*04c0*/ 	.short	0x010a
        /*04c2*/ 	.byte	0x05
	.zero		1


	//   ....[62]....
        /*04c4*/ 	.word	0x00002c50
        /*04c8*/ 	.word	0x000000ff
        /*04cc*/ 	.word	0x000000b0
        /*04d0*/ 	.short	0x0106
        /*04d2*/ 	.byte	0x04
	.zero		1


	//   ....[63]....
        /*04d4*/ 	.word	0x00002c90
        /*04d8*/ 	.word	0x00000000
        /*04dc*/ 	.word	0x000000b0
        /*04e0*/ 	.short	0x010a
        /*04e2*/ 	.byte	0xff
	.zero		1


	//   ....[64]....
        /*04e4*/ 	.word	0x000031d0
        /*04e8*/ 	.word	0x00000000
        /*04ec*/ 	.word	0x000000a0
        /*04f0*/ 	.short	0x010a
        /*04f2*/ 	.byte	0xff
	.zero		1


	//   ....[65]....
        /*04f4*/ 	.word	0x000032e0
        /*04f8*/ 	.word	0x00000003
        /*04fc*/ 	.word	0x00000000
        /*0500*/ 	.short	0x0101
        /*0502*/ 	.byte	0xff
	.zero		1


	//   ....[66]....
        /*0504*/ 	.word	0x000032f0
        /*0508*/ 	.word	0x000000ff
        /*050c*/ 	.word	0x00000000
        /*0510*/ 	.short	0x010a
        /*0512*/ 	.byte	0x06
	.zero		1


	//   ....[67]....
        /*0514*/ 	.word	0x00003310
        /*0518*/ 	.word	0x000000ff
        /*051c*/ 	.word	0x000000e0
        /*0520*/ 	.short	0x010a
        /*0522*/ 	.byte	0x07
	.zero		1


	//   ....[68]....
        /*0524*/ 	.word	0x000033e0
        /*0528*/ 	.word	0x000000ff
        /*052c*/ 	.word	0x00000000
        /*0530*/ 	.short	0x010a
        /*0532*/ 	.byte	0x06
	.zero		1


	//   ....[69]....
        /*0534*/ 	.word	0x00003510
        /*0538*/ 	.word	0x000000ff
        /*053c*/ 	.word	0x00000000
        /*0540*/ 	.short	0x010a
        /*0542*/ 	.byte	0x1a
	.zero		1


	//   ....[70]....
        /*0544*/ 	.word	0x000037b0
        /*0548*/ 	.word	0x000000ff
        /*054c*/ 	.word	0x00000000
        /*0550*/ 	.short	0x010a
        /*0552*/ 	.byte	0x06
	.zero		1


	//   ....[71]....
        /*0554*/ 	.word	0x00003840
        /*0558*/ 	.word	0x000000ff
        /*055c*/ 	.word	0x00000000
        /*0560*/ 	.short	0x010a
        /*0562*/ 	.byte	0x06
	.zero		1


	//   ....[72]....
        /*0564*/ 	.word	0x000038d0
        /*0568*/ 	.word	0x000000ff
        /*056c*/ 	.word	0x00000000
        /*0570*/ 	.short	0x010a
        /*0572*/ 	.byte	0x06
	.zero		1


	//   ....[73]....
        /*0574*/ 	.word	0x00003960
        /*0578*/ 	.word	0x000000ff
        /*057c*/ 	.word	0x00000000
        /*0580*/ 	.short	0x010a
        /*0582*/ 	.byte	0x07
	.zero		1


	//   ....[74]....
        /*0584*/ 	.word	0x00003da0
        /*0588*/ 	.word	0x00000000
        /*058c*/ 	.word	0x000000a0
        /*0590*/ 	.short	0x010a
        /*0592*/ 	.byte	0xff
	.zero		1


	//   ....[75]....
        /*0594*/ 	.word	0x00003e90
        /*0598*/ 	.word	0x00000000
        /*059c*/ 	.word	0x00000000
        /*05a0*/ 	.short	0x0101
        /*05a2*/ 	.byte	0xff
	.zero		1


	//   ....[76]....
        /*05a4*/ 	.word	0x000041b0
        /*05a8*/ 	.word	0x000000ff
        /*05ac*/ 	.word	0x00000098
        /*05b0*/ 	.short	0x010a
        /*05b2*/ 	.byte	0x06
	.zero		1


	//   ....[77]....
        /*05b4*/ 	.word	0x00004330
        /*05b8*/ 	.word	0x000000ff
        /*05bc*/ 	.word	0x00000088
        /*05c0*/ 	.short	0x010a
        /*05c2*/ 	.byte	0x06
	.zero		1


	//   ....[78]....
        /*05c4*/ 	.word	0x00004660
        /*05c8*/ 	.word	0x000000ff
        /*05cc*/ 	.word	0x00000080
        /*05d0*/ 	.short	0x010b
        /*05d2*/ 	.byte	0x06
	.zero		1


	//   ....[79]....
        /*05d4*/ 	.word	0x00004680
        /*05d8*/ 	.word	0x000000ff
        /*05dc*/ 	.word	0x00000000
        /*05e0*/ 	.short	0x0101
        /*05e2*/ 	.byte	0x25
	.zero		1


	//   ....[80]....
        /*05e4*/ 	.word	0x000046c0
        /*05e8*/ 	.word	0x00000000
        /*05ec*/ 	.word	0x00000088
        /*05f0*/ 	.short	0x010a
        /*05f2*/ 	.byte	0xff
	.zero		1


	//   ....[81]....
        /*05f4*/ 	.word	0x00004a30
        /*05f8*/ 	.word	0x00000000
        /*05fc*/ 	.word	0x000000a0
        /*0600*/ 	.short	0x010a
        /*0602*/ 	.byte	0xff
	.zero		1


	//   ....[82]....
        /*0604*/ 	.word	0x00004b40
        /*0608*/ 	.word	0x00000000
        /*060c*/ 	.word	0x00000000
        /*0610*/ 	.short	0x0101
        /*0612*/ 	.byte	0xff
	.zero		1


	//   ....[83]....
        /*0614*/ 	.word	0x000054e0
        /*0618*/ 	.word	0x000000ff
        /*061c*/ 	.word	0x00000080
        /*0620*/ 	.short	0x010a
        /*0622*/ 	.byte	0x2b
	.zero		1


	//   ....[84]....
        /*0624*/ 	.word	0x000054f0
        /*0628*/ 	.word	0x00000094
        /*062c*/ 	.word	0x000000c0
        /*0630*/ 	.short	0x010a
        /*0632*/ 	.byte	0xff
	.zero		1


	//   ....[85]....
        /*0634*/ 	.word	0x00005680
        /*0638*/ 	.word	0x000000ff
        /*063c*/ 	.word	0x00000080
        /*0640*/ 	.short	0x010a
        /*0642*/ 	.byte	0x2b
	.zero		1


	//   ....[86]....
        /*0644*/ 	.word	0x00005780
        /*0648*/ 	.word	0x000000ff
        /*064c*/ 	.word	0x00000000
        /*0650*/ 	.short	0x0101
        /*0652*/ 	.byte	0x04
	.zero		1


	//   ....[87]....
        /*0654*/ 	.word	0x000057e0
        /*0658*/ 	.word	0x00000094
        /*065c*/ 	.word	0x000000c0
        /*0660*/ 	.short	0x010a
        /*0662*/ 	.byte	0xff
	.zero		1


	//   ....[88]....
        /*0664*/ 	.word	0x00005b50
        /*0668*/ 	.word	0x000000ff
        /*066c*/ 	.word	0x00000000
        /*0670*/ 	.short	0x0101
        /*0672*/ 	.byte	0x05
	.zero		1


	//   ....[89]....
        /*0674*/ 	.word	0x00006d40
        /*0678*/ 	.word	0x00000003
        /*067c*/ 	.word	0x00000110
        /*0680*/ 	.short	0x010a
        /*0682*/ 	.byte	0xff
	.zero		1


	//   ....[90]....
        /*0684*/ 	.word	0x00006da0
        /*0688*/ 	.word	0x00000002
        /*068c*/ 	.word	0x00000040
        /*0690*/ 	.short	0x010a
        /*0692*/ 	.byte	0xff
	.zero		1


	//   ....[91]....
        /*0694*/ 	.word	0x00006e00
        /*0698*/ 	.word	0x00000002
        /*069c*/ 	.word	0x00000040
        /*06a0*/ 	.short	0x010a
        /*06a2*/ 	.byte	0xff
	.zero		1


	//   ....[92]....
        /*06a4*/ 	.word	0x00006e50
        /*06a8*/ 	.word	0x00000002
        /*06ac*/ 	.word	0x000000a0
        /*06b0*/ 	.short	0x010a
        /*06b2*/ 	.byte	0xff
	.zero		1


	//   ....[93]....
        /*06b4*/ 	.word	0x00006eb0
        /*06b8*/ 	.word	0x00000000
        /*06bc*/ 	.word	0x00000000
        /*06c0*/ 	.short	0x010a
        /*06c2*/ 	.byte	0xff
	.zero		1


	//   ....[94]....
        /*06c4*/ 	.word	0x00006f10
        /*06c8*/ 	.word	0x00000000
        /*06cc*/ 	.word	0x00000000
        /*06d0*/ 	.short	0x010a
        /*06d2*/ 	.byte	0xff
	.zero		1


	//   ....[95]....
        /*06d4*/ 	.word	0x00006f70
        /*06d8*/ 	.word	0x00000000
        /*06dc*/ 	.word	0x00000000
        /*06e0*/ 	.short	0x010a
        /*06e2*/ 	.byte	0xff
	.zero		1


	//   ....[96]....
        /*06e4*/ 	.word	0x00006fd0
        /*06e8*/ 	.word	0x00000000
        /*06ec*/ 	.word	0x00000000
        /*06f0*/ 	.short	0x010a
        /*06f2*/ 	.byte	0xff
	.zero		1


	//   ....[97]....
        /*06f4*/ 	.word	0x00007030
        /*06f8*/ 	.word	0x00000000
        /*06fc*/ 	.word	0x00000000
        /*0700*/ 	.short	0x010a
        /*0702*/ 	.byte	0xff
	.zero		1


	//   ....[98]....
        /*0704*/ 	.word	0x00007090
        /*0708*/ 	.word	0x00000000
        /*070c*/ 	.word	0x00000000
        /*0710*/ 	.short	0x010a
        /*0712*/ 	.byte	0xff
	.zero		1


	//   ....[99]....
        /*0714*/ 	.word	0x000070f0
        /*0718*/ 	.word	0x00000000
        /*071c*/ 	.word	0x00000000
        /*0720*/ 	.short	0x010a
        /*0722*/ 	.byte	0xff
	.zero		1


	//   ....[100]....
        /*0724*/ 	.word	0x00007140
        /*0728*/ 	.word	0x00000000
        /*072c*/ 	.word	0x00000100
        /*0730*/ 	.short	0x010a
        /*0732*/ 	.byte	0xff
	.zero		1


	//   ....[101]....
        /*0734*/ 	.word	0x000071a0
        /*0738*/ 	.word	0x00000000
        /*073c*/ 	.word	0x000000b0
        /*0740*/ 	.short	0x010a
        /*0742*/ 	.byte	0xff
	.zero		1


	//   ....[102]....
        /*0744*/ 	.word	0x000071f0
        /*0748*/ 	.word	0x00000000
        /*074c*/ 	.word	0x000000a0
        /*0750*/ 	.short	0x010a
        /*0752*/ 	.byte	0xff
	.zero		1


	//   ....[103]....
        /*0754*/ 	.word	0x00007250
        /*0758*/ 	.word	0x00000000
        /*075c*/ 	.word	0x000000b0
        /*0760*/ 	.short	0x010a
        /*0762*/ 	.byte	0xff
	.zero		1


	//   ....[104]....
        /*0764*/ 	.word	0x000072a0
        /*0768*/ 	.word	0x00000000
        /*076c*/ 	.word	0x000000a0
        /*0770*/ 	.short	0x010a
        /*0772*/ 	.byte	0xff
	.zero		1


	//   ....[105]....
        /*0774*/ 	.word	0x00007300
        /*0778*/ 	.word	0x00000003
        /*077c*/ 	.word	0x000000e0
        /*0780*/ 	.short	0x010a
        /*0782*/ 	.byte	0xff
	.zero		1


	//   ....[106]....
        /*0784*/ 	.word	0x00007360
        /*0788*/ 	.word	0x00000000
        /*078c*/ 	.word	0x00000000
        /*0790*/ 	.short	0x010a
        /*0792*/ 	.byte	0xff
	.zero		1


	//   ....[107]....
        /*0794*/ 	.word	0x000073c0
        /*0798*/ 	.word	0x00000000
        /*079c*/ 	.word	0x00000000
        /*07a0*/ 	.short	0x010a
        /*07a2*/ 	.byte	0xff
	.zero		1


	//   ....[108]....
        /*07a4*/ 	.word	0x00007420
        /*07a8*/ 	.word	0x00000000
        /*07ac*/ 	.word	0x00000000
        /*07b0*/ 	.short	0x010a
        /*07b2*/ 	.byte	0xff
	.zero		1


	//   ....[109]....
        /*07b4*/ 	.word	0x00007480
        /*07b8*/ 	.word	0x00000000
        /*07bc*/ 	.word	0x00000000
        /*07c0*/ 	.short	0x010a
        /*07c2*/ 	.byte	0xff
	.zero		1


	//   ....[110]....
        /*07c4*/ 	.word	0x000074e0
        /*07c8*/ 	.word	0x00000000
        /*07cc*/ 	.word	0x00000000
        /*07d0*/ 	.short	0x010a
        /*07d2*/ 	.byte	0xff
	.zero		1


	//   ....[111]....
        /*07d4*/ 	.word	0x00007530
        /*07d8*/ 	.word	0x00000000
        /*07dc*/ 	.word	0x000000a0
        /*07e0*/ 	.short	0x010a
        /*07e2*/ 	.byte	0xff
	.zero		1


	//   ....[112]....
        /*07e4*/ 	.word	0x00007590
        /*07e8*/ 	.word	0x00000000
        /*07ec*/ 	.word	0x00000098
        /*07f0*/ 	.short	0x010a
        /*07f2*/ 	.byte	0xff
	.zero		1


	//   ....[113]....
        /*07f4*/ 	.word	0x000075f0
        /*07f8*/ 	.word	0x00000003
        /*07fc*/ 	.word	0x00000088
        /*0800*/ 	.short	0x010a
        /*0802*/ 	.byte	0xff
	.zero		1


	//   ....[114]....
        /*0804*/ 	.word	0x00007640
        /*0808*/ 	.word	0x00000000
        /*080c*/ 	.word	0x000000a0
        /*0810*/ 	.short	0x010a
        /*0812*/ 	.byte	0xff
	.zero		1


	//   ....[115]....
        /*0814*/ 	.word	0x000076a0
        /*0818*/ 	.word	0x00000000
        /*081c*/ 	.word	0x00000080
        /*0820*/ 	.short	0x010a
        /*0822*/ 	.byte	0xff
	.zero		1


	//   ....[116]....
        /*0824*/ 	.word	0x000076f0
        /*0828*/ 	.word	0x00000094
        /*082c*/ 	.word	0x000000c0
        /*0830*/ 	.short	0x010a
        /*0832*/ 	.byte	0xff
	.zero		1


	//----- nvinfo : EIATTR_NUM_MBARRIERS
	.align		4
.L_47:
        /*0834*/ 	.byte	0x03, 0x38
        /*0836*/ 	.short	0x0024


	//----- nvinfo : EIATTR_EXIT_INSTR_OFFSETS
	.align		4
        /*0838*/ 	.byte	0x04, 0x1c
        /*083a*/ 	.short	(.L_49 - .L_48)


	//   ....[0]....
.L_48:
        /*083c*/ 	.word	0x00002770


	//   ....[1]....
        /*0840*/ 	.word	0x00002c60


	//   ....[2]....
        /*0844*/ 	.word	0x00002cc0


	//   ....[3]....
        /*0848*/ 	.word	0x00003bc0


	//   ....[4]....
        /*084c*/ 	.word	0x000046f0


	//   ....[5]....
        /*0850*/ 	.word	0x00004730


	//   ....[6]....
        /*0854*/ 	.word	0x00006d30


	//----- nvinfo : EIATTR_MAX_THREADS
	.align		4
.L_49:
        /*0858*/ 	.byte	0x04, 0x05
        /*085a*/ 	.short	(.L_51 - .L_50)
.L_50:
        /*085c*/ 	.word	0x00000100
        /*0860*/ 	.word	0x00000001
        /*0864*/ 	.word	0x00000001


	//----- nvinfo : EIATTR_CRS_STACK_SIZE
	.align		4
.L_51:
        /*0868*/ 	.byte	0x04, 0x1e
        /*086a*/ 	.short	(.L_53 - .L_52)
.L_52:
        /*086c*/ 	.word	0x00000000


	//----- nvinfo : EIATTR_CBANK_PARAM_SIZE
	.align		4
.L_53:
        /*0870*/ 	.byte	0x03, 0x19
        /*0872*/ 	.short	0x0800


	//----- nvinfo : EIATTR_PARAM_CBANK
	.align		4
        /*0874*/ 	.byte	0x04, 0x0a
        /*0876*/ 	.short	(.L_55 - .L_54)
	.align		4
.L_54:
        /*0878*/ 	.word	index@(.nv.constant0._ZN7cutlass13device_kernelINS_4gemm6kernel13GemmUniversalIN4cute5tupleIJiiiiEEENS1_10collective13CollectiveMmaINS1_35MainloopSm100TmaUmmaWarpSpecializedILi8ELi2ELi4ENS5_IJNS4_1CILi1EEESB_SB_EEEEENS5_IJNSA_ILi128EEENSA_ILi64EEESE_EEEaNS5_IJlSB_lEEEaSH_NS4_8TiledMMAINS4_8MMA_AtomIJNS4_15SM100_MMA_S8_SSIaaiLi128ELi64ELNS4_4UMMA5MajorE0ELSM_0ELNSL_8SaturateE0EEEEEENS4_6LayoutISC_NS5_IJNSA_ILi0EEESR_SR_EEEEENS5_IJNS4_10UnderscoreESU_SU_EEEEENS4_13SM90_TMA_LOADENS4_14ComposedLayoutINS4_7SwizzleILi3ELi4ELi3EEENS4_18smem_ptr_flag_bitsILi8EEENSQ_INS5_IJNSA_ILi8EEESE_EEENS5_IJSE_SB_EEEEEEEvNS4_8identityESX_S17_vS18_EENS_8epilogue10collective18CollectiveEpilogueINS1A_23Sm100TmaWarpSpecializedILi1ELi1ELi64ELb0ELb0EEEJSG_NS5_IJNSQ_ISE_SB_EENSQ_ISF_SB_EEEEEaSH_aSH_NS1A_6fusion15FusionCallbacksIS1E_NS1I_17LinearCombinationIaiaiLNS_15FloatRoundStyleE2EEESG_S1H_JEEENS4_5SM1004TMEM4LOAD26SM100_TMEM_LOAD_32dp32b64xESX_NSY_INSZ_ILi2ELi4ELi3EEES12_NSQ_INS5_IJS13_SF_EEENS5_IJSF_SB_EEEEEEENS4_39AutoVectorizingCopyWithAssumedAlignmentILi128EEENS4_14SM90_TMA_STOREES1W_S1Y_S1Y_EEEvvEEEEvNT_6ParamsE)
        /*087c*/ 	.short	0x0380
        /*087e*/ 	.short	0x0800


	//----- nvinfo : EIATTR_SW_WAR
	.align		4
.L_55:
        /*0880*/ 	.byte	0x04, 0x36
        /*0882*/ 	.short	(.L_57 - .L_56)
.L_56:
        /*0884*/ 	.word	0x00000008
.L_57:


//--------------------- .nv.callgraph             --------------------------
	.section	.nv.callgraph,"",@"SHT_CUDA_CALLGRAPH"
	.align	4
	.sectionentsize	8
	.align		4
        /*0000*/ 	.word	0x00000000
	.align		4
        /*0004*/ 	.word	0xffffffff
	.align		4
        /*0008*/ 	.word	index@(_ZN7cutlass13device_kernelINS_4gemm6kernel13GemmUniversalIN4cute5tupleIJiiiiEEENS1_10collective13CollectiveMmaINS1_35MainloopSm100TmaUmmaWarpSpecializedILi8ELi2ELi4ENS5_IJNS4_1CILi1EEESB_SB_EEEEENS5_IJNSA_ILi128EEENSA_ILi64EEESE_EEEaNS5_IJlSB_lEEEaSH_NS4_8TiledMMAINS4_8MMA_AtomIJNS4_15SM100_MMA_S8_SSIaaiLi128ELi64ELNS4_4UMMA5MajorE0ELSM_0ELNSL_8SaturateE0EEEEEENS4_6LayoutISC_NS5_IJNSA_ILi0EEESR_SR_EEEEENS5_IJNS4_10UnderscoreESU_SU_EEEEENS4_13SM90_TMA_LOADENS4_14ComposedLayoutINS4_7SwizzleILi3ELi4ELi3EEENS4_18smem_ptr_flag_bitsILi8EEENSQ_INS5_IJNSA_ILi8EEESE_EEENS5_IJSE_SB_EEEEEEEvNS4_8identityESX_S17_vS18_EENS_8epilogue10collective18CollectiveEpilogueINS1A_23Sm100TmaWarpSpecializedILi1ELi1ELi64ELb0ELb0EEEJSG_NS5_IJNSQ_ISE_SB_EENSQ_ISF_SB_EEEEEaSH_aSH_NS1A_6fusion15FusionCallbacksIS1E_NS1I_17LinearCombinationIaiaiLNS_15FloatRoundStyleE2EEESG_S1H_JEEENS4_5SM1004TMEM4LOAD26SM100_TMEM_LOAD_32dp32b64xESX_NSY_INSZ_ILi2ELi4ELi3EEES12_NSQ_INS5_IJS13_SF_EEENS5_IJSF_SB_EEEEEEENS4_39AutoVectorizingCopyWithAssumedAlignmentILi128EEENS4_14SM90_TMA_STOREES1W_S1Y_S1Y_EEEvvEEEEvNT_6ParamsE)
	.align		4
        /*000c*/ 	.word	index@(__assertfail)
	.align		4
        /*0010*/ 	.word	0x00000000
	.align		4
        /*0014*/ 	.word	0xfffffffe
	.align		4
        /*0018*/ 	.word	0x00000000
	.align		4
        /*001c*/ 	.word	0xfffffffd
	.align		4
        /*0020*/ 	.word	0x00000000
	.align		4
        /*0024*/ 	.word	0xfffffffc


//--------------------- .nv.constant4             --------------------------
	.section	.nv.constant4,"a",@progbits
	.align	8
	.align		8
.nv.constant4:
        /*0000*/ 	.dword	__assertfail
	.align		8
        /*0008*/ 	.dword	__unnamed_1
	.align		8
        /*0010*/ 	.dword	__unnamed_2
	.align		8
        /*0018*/ 	.dword	_ZN40_INTERNAL_765eab2d_4_k_cu_ba3f890a_342874cuda3std3__45__cpo5beginE
	.align		8
        /*0020*/ 	.dword	_ZN40_INTERNAL_765eab2d_4_k_cu_ba3f890a_342874cuda3std3__45__cpo3endE
	.align		8
        /*0028*/ 	.dword	_ZN40_INTERNAL_765eab2d_4_k_cu_ba3f890a_342874cuda3std3__45__cpo6cbeginE
	.align		8
        /*0030*/ 	.dword	_ZN40_INTERNAL_765eab2d_4_k_cu_ba3f890a_342874cuda3std3__45__cpo4cendE
	.align		8
        /*0038*/ 	.dword	_ZN40_INTERNAL_765eab2d_4_k_cu_ba3f890a_342874cuda3std3__442_GLOBAL__N__765eab2d_4_k_cu_ba3f890a_342876ignoreE
	.align		8
        /*0040*/ 	.dword	_ZN40_INTERNAL_765eab2d_4_k_cu_ba3f890a_342874cuda3std3__419piecewise_constructE
	.align		8
        /*0048*/ 	.dword	_ZN40_INTERNAL_765eab2d_4_k_cu_ba3f890a_342874cuda3std3__48in_placeE
	.align		8
        /*0050*/ 	.dword	_ZN40_INTERNAL_765eab2d_4_k_cu_ba3f890a_342874cuda3std6ranges3__45__cpo4swapE
	.align		8
        /*0058*/ 	.dword	_ZN40_INTERNAL_765eab2d_4_k_cu_ba3f890a_342874cuda3std6ranges3__45__cpo9iter_moveE
	.align		8
        /*0060*/ 	.dword	_ZN40_INTERNAL_765eab2d_4_k_cu_ba3f890a_342874cute7productE
	.align		8
        /*0068*/ 	.dword	_ZN40_INTERNAL_765eab2d_4_k_cu_ba3f890a_342874cute1_E
	.align		8
        /*0070*/ 	.dword	$str$25
	.align		8
        /*0078*/ 	.dword	$str$26
	.align		8
        /*0080*/ 	.dword	$str$27
	.align		8
        /*0088*/ 	.dword	$str$28


//--------------------- .text._ZN7cutlass13device_kernelINS_4gemm6kernel13GemmUniversalIN4cute5tupleIJiiiiEEENS1_10collective13CollectiveMmaINS1_35MainloopSm100TmaUmmaWarpSpecializedILi8ELi2ELi4ENS5_IJNS4_1CILi1EEESB_SB_EEEEENS5_IJNSA_ILi128EEENSA_ILi64EEESE_EEEaNS5_IJlSB_lEEEaSH_NS4_8TiledMMAINS4_8MMA_AtomIJNS4_15SM100_MMA_S8_SSIaaiLi128ELi64ELNS4_4UMMA5MajorE0ELSM_0ELNSL_8SaturateE0EEEEEENS4_6LayoutISC_NS5_IJNSA_ILi0EEESR_SR_EEEEENS5_IJNS4_10UnderscoreESU_SU_EEEEENS4_13SM90_TMA_LOADENS4_14ComposedLayoutINS4_7SwizzleILi3ELi4ELi3EEENS4_18smem_ptr_flag_bitsILi8EEENSQ_INS5_IJNSA_ILi8EEESE_EEENS5_IJSE_SB_EEEEEEEvNS4_8identityESX_S17_vS18_EENS_8epilogue10collective18CollectiveEpilogueINS1A_23Sm100TmaWarpSpecializedILi1ELi1ELi64ELb0ELb0EEEJSG_NS5_IJNSQ_ISE_SB_EENSQ_ISF_SB_EEEEEaSH_aSH_NS1A_6fusion15FusionCallbacksIS1E_NS1I_17LinearCombinationIaiaiLNS_15FloatRoundStyleE2EEESG_S1H_JEEENS4_5SM1004TMEM4LOAD26SM100_TMEM_LOAD_32dp32b64xESX_NSY_INSZ_ILi2ELi4ELi3EEES12_NSQ_INS5_IJS13_SF_EEENS5_IJSF_SB_EEEEEEENS4_39AutoVectorizingCopyWithAssumedAlignmentILi128EEENS4_14SM90_TMA_STOREES1W_S1Y_S1Y_EEEvvEEEEvNT_6ParamsE --------------------------
	.section	.text._ZN7cutlass13device_kernelINS_4gemm6kernel13GemmUniversalIN4cute5tupleIJiiiiEEENS1_10collective13CollectiveMmaINS1_35MainloopSm100TmaUmmaWarpSpecializedILi8ELi2ELi4ENS5_IJNS4_1CILi1EEESB_SB_EEEEENS5_IJNSA_ILi128EEENSA_ILi64EEESE_EEEaNS5_IJlSB_lEEEaSH_NS4_8TiledMMAINS4_8MMA_AtomIJNS4_15SM100_MMA_S8_SSIaaiLi128ELi64ELNS4_4UMMA5MajorE0ELSM_0ELNSL_8SaturateE0EEEEEENS4_6LayoutISC_NS5_IJNSA_ILi0EEESR_SR_EEEEENS5_IJNS4_10UnderscoreESU_SU_EEEEENS4_13SM90_TMA_LOADENS4_14ComposedLayoutINS4_7SwizzleILi3ELi4ELi3EEENS4_18smem_ptr_flag_bitsILi8EEENSQ_INS5_IJNSA_ILi8EEESE_EEENS5_IJSE_SB_EEEEEEEvNS4_8identityESX_S17_vS18_EENS_8epilogue10collective18CollectiveEpilogueINS1A_23Sm100TmaWarpSpecializedILi1ELi1ELi64ELb0ELb0EEEJSG_NS5_IJNSQ_ISE_SB_EENSQ_ISF_SB_EEEEEaSH_aSH_NS1A_6fusion15FusionCallbacksIS1E_NS1I_17LinearCombinationIaiaiLNS_15FloatRoundStyleE2EEESG_S1H_JEEENS4_5SM1004TMEM4LOAD26SM100_TMEM_LOAD_32dp32b64xESX_NSY_INSZ_ILi2ELi4ELi3EEES12_NSQ_INS5_IJS13_SF_EEENS5_IJSF_SB_EEEEEEENS4_39AutoVectorizingCopyWithAssumedAlignmentILi128EEENS4_14SM90_TMA_STOREES1W_S1Y_S1Y_EEEvvEEEEvNT_6ParamsE,"ax",@progbits
	.align	128
.text._ZN7cutlass13device_kernelINS_4gemm6kernel13GemmUniversalIN4cute5tupleIJiiiiEEENS1_10collective13CollectiveMmaINS1_35MainloopSm100TmaUmmaWarpSpecializedILi8ELi2ELi4ENS5_IJNS4_1CILi1EEESB_SB_EEEEENS5_IJNSA_ILi128EEENSA_ILi64EEESE_EEEaNS5_IJlSB_lEEEaSH_NS4_8TiledMMAINS4_8MMA_AtomIJNS4_15SM100_MMA_S8_SSIaaiLi128ELi64ELNS4_4UMMA5MajorE0ELSM_0ELNSL_8SaturateE0EEEEEENS4_6LayoutISC_NS5_IJNSA_ILi0EEESR_SR_EEEEENS5_IJNS4_10UnderscoreESU_SU_EEEEENS4_13SM90_TMA_LOADENS4_14ComposedLayoutINS4_7SwizzleILi3ELi4ELi3EEENS4_18smem_ptr_flag_bitsILi8EEENSQ_INS5_IJNSA_ILi8EEESE_EEENS5_IJSE_SB_EEEEEEEvNS4_8identityESX_S17_vS18_EENS_8epilogue10collective18CollectiveEpilogueINS1A_23Sm100TmaWarpSpecializedILi1ELi1ELi64ELb0ELb0EEEJSG_NS5_IJNSQ_ISE_SB_EENSQ_ISF_SB_EEEEEaSH_aSH_NS1A_6fusion15FusionCallbacksIS1E_NS1I_17LinearCombinationIaiaiLNS_15FloatRoundStyleE2EEESG_S1H_JEEENS4_5SM1004TMEM4LOAD26SM100_TMEM_LOAD_32dp32b64xESX_NSY_INSZ_ILi2ELi4ELi3EEES12_NSQ_INS5_IJS13_SF_EEENS5_IJSF_SB_EEEEEEENS4_39AutoVectorizingCopyWithAssumedAlignmentILi128EEENS4_14SM90_TMA_STOREES1W_S1Y_S1Y_EEEvvEEEEvNT_6ParamsE:
        .type           _ZN7cutlass13device_kernelINS_4gemm6kernel13GemmUniversalIN4cute5tupleIJiiiiEEENS1_10collective13CollectiveMmaINS1_35MainloopSm100TmaUmmaWarpSpecializedILi8ELi2ELi4ENS5_IJNS4_1CILi1EEESB_SB_EEEEENS5_IJNSA_ILi128EEENSA_ILi64EEESE_EEEaNS5_IJlSB_lEEEaSH_NS4_8TiledMMAINS4_8MMA_AtomIJNS4_15SM100_MMA_S8_SSIaaiLi128ELi64ELNS4_4UMMA5MajorE0ELSM_0ELNSL_8SaturateE0EEEEEENS4_6LayoutISC_NS5_IJNSA_ILi0EEESR_SR_EEEEENS5_IJNS4_10UnderscoreESU_SU_EEEEENS4_13SM90_TMA_LOADENS4_14ComposedLayoutINS4_7SwizzleILi3ELi4ELi3EEENS4_18smem_ptr_flag_bitsILi8EEENSQ_INS5_IJNSA_ILi8EEESE_EEENS5_IJSE_SB_EEEEEEEvNS4_8identityESX_S17_vS18_EENS_8epilogue10collective18CollectiveEpilogueINS1A_23Sm100TmaWarpSpecializedILi1ELi1ELi64ELb0ELb0EEEJSG_NS5_IJNSQ_ISE_SB_EENSQ_ISF_SB_EEEEEaSH_aSH_NS1A_6fusion15FusionCallbacksIS1E_NS1I_17LinearCombinationIaiaiLNS_15FloatRoundStyleE2EEESG_S1H_JEEENS4_5SM1004TMEM4LOAD26SM100_TMEM_LOAD_32dp32b64xESX_NSY_INSZ_ILi2ELi4ELi3EEES12_NSQ_INS5_IJS13_SF_EEENS5_IJSF_SB_EEEEEEENS4_39AutoVectorizingCopyWithAssumedAlignmentILi128EEENS4_14SM90_TMA_STOREES1W_S1Y_S1Y_EEEvvEEEEvNT_6ParamsE,@function
        .size           _ZN7cutlass13device_kernelINS_4gemm6kernel13GemmUniversalIN4cute5tupleIJiiiiEEENS1_10collective13CollectiveMmaINS1_35MainloopSm100TmaUmmaWarpSpecializedILi8ELi2ELi4ENS5_IJNS4_1CILi1EEESB_SB_EEEEENS5_IJNSA_ILi128EEENSA_ILi64EEESE_EEEaNS5_IJlSB_lEEEaSH_NS4_8TiledMMAINS4_8MMA_AtomIJNS4_15SM100_MMA_S8_SSIaaiLi128ELi64ELNS4_4UMMA5MajorE0ELSM_0ELNSL_8SaturateE0EEEEEENS4_6LayoutISC_NS5_IJNSA_ILi0EEESR_SR_EEEEENS5_IJNS4_10UnderscoreESU_SU_EEEEENS4_13SM90_TMA_LOADENS4_14ComposedLayoutINS4_7SwizzleILi3ELi4ELi3EEENS4_18smem_ptr_flag_bitsILi8EEENSQ_INS5_IJNSA_ILi8EEESE_EEENS5_IJSE_SB_EEEEEEEvNS4_8identityESX_S17_vS18_EENS_8epilogue10collective18CollectiveEpilogueINS1A_23Sm100TmaWarpSpecializedILi1ELi1ELi64ELb0ELb0EEEJSG_NS5_IJNSQ_ISE_SB_EENSQ_ISF_SB_EEEEEaSH_aSH_NS1A_6fusion15FusionCallbacksIS1E_NS1I_17LinearCombinationIaiaiLNS_15FloatRoundStyleE2EEESG_S1H_JEEENS4_5SM1004TMEM4LOAD26SM100_TMEM_LOAD_32dp32b64xESX_NSY_INSZ_ILi2ELi4ELi3EEES12_NSQ_INS5_IJS13_SF_EEENS5_IJSF_SB_EEEEEEENS4_39AutoVectorizingCopyWithAssumedAlignmentILi128EEENS4_14SM90_TMA_STOREES1W_S1Y_S1Y_EEEvvEEEEvNT_6ParamsE,(.L_x_140 - _ZN7cutlass13device_kernelINS_4gemm6kernel13GemmUniversalIN4cute5tupleIJiiiiEEENS1_10collective13CollectiveMmaINS1_35MainloopSm100TmaUmmaWarpSpecializedILi8ELi2ELi4ENS5_IJNS4_1CILi1EEESB_SB_EEEEENS5_IJNSA_ILi128EEENSA_ILi64EEESE_EEEaNS5_IJlSB_lEEEaSH_NS4_8TiledMMAINS4_8MMA_AtomIJNS4_15SM100_MMA_S8_SSIaaiLi128ELi64ELNS4_4UMMA5MajorE0ELSM_0ELNSL_8SaturateE0EEEEEENS4_6LayoutISC_NS5_IJNSA_ILi0EEESR_SR_EEEEENS5_IJNS4_10UnderscoreESU_SU_EEEEENS4_13SM90_TMA_LOADENS4_14ComposedLayoutINS4_7SwizzleILi3ELi4ELi3EEENS4_18smem_ptr_flag_bitsILi8EEENSQ_INS5_IJNSA_ILi8EEESE_EEENS5_IJSE_SB_EEEEEEEvNS4_8identityESX_S17_vS18_EENS_8epilogue10collective18CollectiveEpilogueINS1A_23Sm100TmaWarpSpecializedILi1ELi1ELi64ELb0ELb0EEEJSG_NS5_IJNSQ_ISE_SB_EENSQ_ISF_SB_EEEEEaSH_aSH_NS1A_6fusion15FusionCallbacksIS1E_NS1I_17LinearCombinationIaiaiLNS_15FloatRoundStyleE2EEESG_S1H_JEEENS4_5SM1004TMEM4LOAD26SM100_TMEM_LOAD_32dp32b64xESX_NSY_INSZ_ILi2ELi4ELi3EEES12_NSQ_INS5_IJS13_SF_EEENS5_IJSF_SB_EEEEEEENS4_39AutoVectorizingCopyWithAssumedAlignmentILi128EEENS4_14SM90_TMA_STOREES1W_S1Y_S1Y_EEEvvEEEEvNT_6ParamsE)
        .other          _ZN7cutlass13device_kernelINS_4gemm6kernel13GemmUniversalIN4cute5tupleIJiiiiEEENS1_10collective13CollectiveMmaINS1_35MainloopSm100TmaUmmaWarpSpecializedILi8ELi2ELi4ENS5_IJNS4_1CILi1EEESB_SB_EEEEENS5_IJNSA_ILi128EEENSA_ILi64EEESE_EEEaNS5_IJlSB_lEEEaSH_NS4_8TiledMMAINS4_8MMA_AtomIJNS4_15SM100_MMA_S8_SSIaaiLi128ELi64ELNS4_4UMMA5MajorE0ELSM_0ELNSL_8SaturateE0EEEEEENS4_6LayoutISC_NS5_IJNSA_ILi0EEESR_SR_EEEEENS5_IJNS4_10UnderscoreESU_SU_EEEEENS4_13SM90_TMA_LOADENS4_14ComposedLayoutINS4_7SwizzleILi3ELi4ELi3EEENS4_18smem_ptr_flag_bitsILi8EEENSQ_INS5_IJNSA_ILi8EEESE_EEENS5_IJSE_SB_EEEEEEEvNS4_8identityESX_S17_vS18_EENS_8epilogue10collective18CollectiveEpilogueINS1A_23Sm100TmaWarpSpecializedILi1ELi1ELi64ELb0ELb0EEEJSG_NS5_IJNSQ_ISE_SB_EENSQ_ISF_SB_EEEEEaSH_aSH_NS1A_6fusion15FusionCallbacksIS1E_NS1I_17LinearCombinationIaiaiLNS_15FloatRoundStyleE2EEESG_S1H_JEEENS4_5SM1004TMEM4LOAD26SM100_TMEM_LOAD_32dp32b64xESX_NSY_INSZ_ILi2ELi4ELi3EEES12_NSQ_INS5_IJS13_SF_EEENS5_IJSF_SB_EEEEEEENS4_39AutoVectorizingCopyWithAssumedAlignmentILi128EEENS4_14SM90_TMA_STOREES1W_S1Y_S1Y_EEEvvEEEEvNT_6ParamsE,@"STO_CUDA_ENTRY STV_DEFAULT"
_ZN7cutlass13device_kernelINS_4gemm6kernel13GemmUniversalIN4cute5tupleIJiiiiEEENS1_10collective13CollectiveMmaINS1_35MainloopSm100TmaUmmaWarpSpecializedILi8ELi2ELi4ENS5_IJNS4_1CILi1EEESB_SB_EEEEENS5_IJNSA_ILi128EEENSA_ILi64EEESE_EEEaNS5_IJlSB_lEEEaSH_NS4_8TiledMMAINS4_8MMA_AtomIJNS4_15SM100_MMA_S8_SSIaaiLi128ELi64ELNS4_4UMMA5MajorE0ELSM_0ELNSL_8SaturateE0EEEEEENS4_6LayoutISC_NS5_IJNSA_ILi0EEESR_SR_EEEEENS5_IJNS4_10UnderscoreESU_SU_EEEEENS4_13SM90_TMA_LOADENS4_14ComposedLayoutINS4_7SwizzleILi3ELi4ELi3EEENS4_18smem_ptr_flag_bitsILi8EEENSQ_INS5_IJNSA_ILi8EEESE_EEENS5_IJSE_SB_EEEEEEEvNS4_8identityESX_S17_vS18_EENS_8epilogue10collective18CollectiveEpilogueINS1A_23Sm100TmaWarpSpecializedILi1ELi1ELi64ELb0ELb0EEEJSG_NS5_IJNSQ_ISE_SB_EENSQ_ISF_SB_EEEEEaSH_aSH_NS1A_6fusion15FusionCallbacksIS1E_NS1I_17LinearCombinationIaiaiLNS_15FloatRoundStyleE2EEESG_S1H_JEEENS4_5SM1004TMEM4LOAD26SM100_TMEM_LOAD_32dp32b64xESX_NSY_INSZ_ILi2ELi4ELi3EEES12_NSQ_INS5_IJS13_SF_EEENS5_IJSF_SB_EEEEEEENS4_39AutoVectorizingCopyWithAssumedAlignmentILi128EEENS4_14SM90_TMA_STOREES1W_S1Y_S1Y_EEEvvEEEEvNT_6ParamsE:
[----:B------:R-:W1:Y:S01]  /*0000*/  LDC R1, c[0x0][0x37c] ;  /* 0x0000df00ff017b82 */ /* 0x000e620000000800 */
[----:B------:R-:W2:Y:S01]  /*0010*/  S2R R176, SR_TID.X ;  /* 0x0000000000b07919 */ /* 0x000ea20000002100 */
[----:B------:R-:W3:Y:S01]  /*0020*/  LDCU.64 UR4, c[0x0][0x890] ;  /* 0x00011200ff0477ac */ /* 0x000ee20008000a00 */
[----:B------:R-:W-:Y:S02]  /*0030*/  PRMT R168, RZ, 0x7610, R168 ;  /* 0x00007610ffa87816 */ /* 0x000fe400000000a8 */
[----:B------:R-:W-:Y:S01]  /*0040*/  ELECT P5, URZ, PT ;  /* 0x0000000000ff782f */ /* 0x000fe200038a0000 */
[----:B------:R-:W4:Y:S01]  /*0050*/  LDCU.64 UR40, c[0x0][0x358] ;  /* 0x00006b00ff2877ac */ /* 0x000f220008000a00 */
[----:B---3--:R-:W-:-:S04]  /*0060*/  UISETP.NE.U32.AND UP0, UPT, UR4, URZ, UPT ;  /* 0x000000ff0400728c */ /* 0x008fc8000bf05070 */
[----:B------:R-:W-:Y:S01]  /*0070*/  UISETP.NE.AND.EX UP0, UPT, UR5, URZ, UPT, UP0 ;  /* 0x000000ff0500728c */ /* 0x000fe2000bf05300 */
[----:B--2---:R-:W-:-:S05]  /*0080*/  SHF.R.U32.HI R181, RZ, 0x5, R176 ;  /* 0x00000005ffb57819 */ /* 0x004fca00000116b0 */
[----:B------:R-:W2:Y:S02]  /*0090*/  SHFL.IDX PT, R0, R181, RZ, 0x1f ;  /* 0x00001fffb5007589 */ /* 0x000ea400000e0000 */
[----:B--2---:R-:W-:Y:S01]  /*00a0*/  R2UR UR8, R0 ;  /* 0x00000000000872ca */ /* 0x004fe200000e0000 */
[----:B-1--4-:R-:W-:-:S14]  /*00b0*/  BRA.U UP0, `(.L_x_0) ;  /* 0x00000001002c7547 */ /* 0x012fdc000b800000 */
[----:B------:R-:W1:Y:S02]  /*00c0*/  LDCU.64 UR6, c[0x0][0x888] ;  /* 0x00011100ff0677ac */ /* 0x000e640008000a00 */
[----:B-1----:R-:W-:-:S04]  /*00d0*/  UISETP.NE.U32.AND UP0, UPT, UR6, URZ, UPT ;  /* 0x000000ff0600728c */ /* 0x002fc8000bf05070 */
[----:B------:R-:W-:-:S09]  /*00e0*/  UISETP.NE.AND.EX UP0, UPT, UR7, URZ, UPT, UP0 ;  /* 0x000000ff0700728c */ /* 0x000fd2000bf05300 */
[----:B------:R-:W-:Y:S05]  /*00f0*/  BRA.U !UP0, `(.L_x_1) ;  /* 0x0000000108107547 */ /* 0x000fea000b800000 */
[----:B------:R-:W1:Y:S02]  /*0100*/  LDC.64 R80, c[0x0][0x888] ;  /* 0x00022200ff507b82 */ /* 0x000e640000000a00 */
[----:B-1----:R1:W5:Y:S01]  /*0110*/  LDG.E R80, desc[UR40][R80.64] ;  /* 0x0000002850507981 */ /* 0x002362000c1e1900 */
[----:B------:R-:W-:Y:S01]  /*0120*/  HFMA2 R168, -RZ, RZ, 0, 5.9604644775390625e-08 ;  /* 0x00000001ffa87431 */ /* 0x000fe200000001ff */
[----:B------:R-:W-:Y:S05]  /*0130*/  BRA `(.L_x_0) ;  /* 0x00000000000c7947 */ /* 0x000fea0003800000 */
.L_x_1:
[----:B------:R-:W1:Y:S01]  /*0140*/  LDCU UR6, c[0x0][0x880] ;  /* 0x00011000ff0677ac */ /* 0x000e620008000800 */
[----:B------:R-:W-:Y:S01]  /*0150*/  HFMA2 R168, -RZ, RZ, 0, 5.9604644775390625e-08 ;  /* 0x00000001ffa87431 */ /* 0x000fe200000001ff */
[----:B-1----:R-:W-:-:S07]  /*0160*/  MOV R80, UR6 ;  /* 0x0000000600507c02 */ /* 0x002fce0008000f00 */
.L_x_0:
[----:B------:R-:W2:Y:S02]  /*0170*/  LDCU.64 UR6, c[0x0][0x8b0] ;  /* 0x00011600ff0677ac */ /* 0x000ea40008000a00 */
[----:B--2---:R-:W-:-:S04]  /*0180*/  UISETP.NE.U32.AND UP0, UPT, UR6, URZ, UPT ;  /* 0x000000ff0600728c */ /* 0x004fc8000bf05070 */
[----:B------:R-:W-:-:S09]  /*0190*/  UISETP.NE.AND.EX UP0, UPT, UR7, URZ, UPT, UP0 ;  /* 0x000000ff0700728c */ /* 0x000fd2000bf05300 */
[----:B------:R-:W-:Y:S05]  /*01a0*/  BRA.U UP0, `(.L_x_2) ;  /* 0x0000000100247547 */ /* 0x000fea000b800000 */
[----:B------:R-:W2:Y:S02]  /*01b0*/  LDCU.64 UR6, c[0x0][0x8a8] ;  /* 0x00011500ff0677ac */ /* 0x000ea40008000a00 */
[----:B--2---:R-:W-:-:S04]  /*01c0*/  UISETP.NE.U32.AND UP0, UPT, UR6, URZ, UPT ;  /* 0x000000ff0600728c */ /* 0x004fc8000bf05070 */
[----:B------:R-:W-:-:S09]  /*01d0*/  UISETP.NE.AND.EX UP0, UPT, UR7, URZ, UPT, UP0 ;  /* 0x000000ff0700728c */ /* 0x000fd2000bf05300 */
[----:B------:R-:W-:Y:S05]  /*01e0*/  BRA.U !UP0, `(.L_x_3) ;  /* 0x00000001080c7547 */ /* 0x000fea000b800000 */
[----:B------:R-:W2:Y:S02]  /*01f0*/  LDC.64 R78, c[0x0][0x8a8] ;  /* 0x00022a00ff4e7b82 */ /* 0x000ea40000000a00 */
[----:B--2---:R2:W5:Y:S01]  /*0200*/  LDG.E R78, desc[UR40][R78.64] ;  /* 0x000000284e4e7981 */ /* 0x004562000c1e1900 */
[----:B------:R-:W-:Y:S05]  /*0210*/  BRA `(.L_x_2) ;  /* 0x0000000000087947 */ /* 0x000fea0003800000 */
.L_x_3:
[----:B------:R-:W2:Y:S02]  /*0220*/  LDCU UR6, c[0x0][0x8a0] ;  /* 0x00011400ff0677ac */ /* 0x000ea40008000800 */
[----:B--2---:R-:W-:Y:S02]  /*0230*/  MOV R78, UR6 ;  /* 0x00000006004e7c02 */ /* 0x004fe40008000f00 */
.L_x_2:
[----:B------:R-:W-:Y:S01]  /*0240*/  IMAD.U32 R0, RZ, RZ, UR8 ;  /* 0x00000008ff007e24 */ /* 0x000fe2000f8e00ff */
[----:B------:R-:W-:Y:S04]  /*0250*/  BSSY.RECONVERGENT B0, `(.L_x_4) ;  /* 0x000000c000007945 */ /* 0x000fe80003800200 */
[C---:B------:R-:W-:Y:S02]  /*0260*/  ISETP.NE.OR P1, PT, R0.reuse, 0x1, !P5 ;  /* 0x000000010000780c */ /* 0x040fe40006f25670 */
[----:B------:R-:W-:-:S11]  /*0270*/  ISETP.NE.OR P0, PT, R0, 0x3, !P5 ;  /* 0x000000030000780c */ /* 0x000fd60006f05670 */
[----:B------:R-:W-:Y:S05]  /*0280*/  @P1 BRA `(.L_x_5) ;  /* 0x0000000000201947 */ /* 0x000fea0003800000 */
[----:B------:R-:W3:Y:S02]  /*0290*/  LDCU.64 UR6, c[0x0][0x348] ;  /* 0x00006900ff0677ac */ /* 0x000ee40008000a00 */
[----:B---3--:R-:W-:Y:S02]  /*02a0*/  UIADD3 UR10, UP1, UPT, UR6, 0x80, URZ ;  /* 0x00000080060a7890 */ /* 0x008fe4000ff3e0ff */
[----:B------:R-:W-:Y:S02]  /*02b0*/  UIADD3 UR6, UP0, UPT, UR6, 0x180, URZ ;  /* 0x0000018006067890 */ /* 0x000fe4000ff1e0ff */
[----:B------:R-:W-:Y:S02]  /*02c0*/  UIADD3.X UR11, UPT, UPT, URZ, UR7, URZ, UP1, !UPT ;  /* 0x00000007ff0b7290 */ /* 0x000fe40008ffe4ff */
[----:B------:R-:W-:-:S07]  /*02d0*/  UIADD3.X UR7, UPT, UPT, URZ, UR7, URZ, UP0, !UPT ;  /* 0x00000007ff077290 */ /* 0x000fce00087fe4ff */
[----:B------:R3:W-:Y:S02]  /*02e0*/  UTMACCTL.PF [UR10] ;  /* 0x000000000a0079b9 */ /* 0x0007e40008040000 */
[----:B------:R3:W-:Y:S02]  /*02f0*/  UTMACCTL.PF [UR6] ;  /* 0x00000000060079b9 */ /* 0x0007e40008040000 */
[----:B---3--:R-:W-:Y:S01]  /*0300*/  NOP ;  /* 0x0000000000007918 */ /* 0x008fe20000000000 */
.L_x_5:
[----:B------:R-:W-:Y:S05]  /*0310*/  BSYNC.RECONVERGENT B0 ;  /* 0x0000000000007941 */ /* 0x000fea0003800200 */
.L_x_4:
[----:B------:R-:W-:Y:S04]  /*0320*/  BSSY.RECONVERGENT B0, `(.L_x_6) ;  /* 0x000000a000007945 */ /* 0x000fe80003800200 */
        /* <DEDUP_REMOVED lines=9> */
.L_x_7:
[----:B------:R-:W-:Y:S05]  /*03c0*/  BSYNC.RECONVERGENT B0 ;  /* 0x0000000000007941 */ /* 0x000fea0003800200 */
.L_x_6:
[----:B------:R-:W3:Y:S01]  /*03d0*/  LDCU.64 UR6, c[0x0][0x888] ;  /* 0x00011100ff0677ac */ /* 0x000ee20008000a00 */
[----:B------:R-:W-:Y:S02]  /*03e0*/  UISETP.EQ.U32.AND UP1, UPT, UR4, URZ, UPT ;  /* 0x000000ff0400728c */ /* 0x000fe4000bf22070 */
[----:B------:R-:W-:Y:S02]  /*03f0*/  UPLOP3.LUT UP2, UPT, UPT, UPT, UPT, 0x80, 0x8 ;  /* 0x000000000008789c */ /* 0x000fe40003f4f070 */
[----:B---3--:R-:W-:-:S04]  /*0400*/  UISETP.NE.U32.AND UP0, UPT, UR6, URZ, UPT ;  /* 0x000000ff0600728c */ /* 0x008fc8000bf05070 */
[----:B------:R-:W-:-:S04]  /*0410*/  UISETP.NE.AND.EX UP0, UPT, UR7, URZ, UPT, UP0 ;  /* 0x000000ff0700728c */ /* 0x000fc8000bf05300 */
[----:B------:R-:W-:-:S04]  /*0420*/  UISETP.EQ.OR.EX UP3, UPT, UR5, URZ, !UP0, UP1 ;  /* 0x000000ff0500728c */ /* 0x000fc8000c762710 */
[----:B------:R-:W-:-:S05]  /*0430*/  UP2UR UR44, UPR, URZ, 0x8 ;  /* 0x00000008ff2c7883 */ /* 0x000fca0008000000 */
[----:B------:R-:W-:Y:S07]  /*0440*/  BRA.U !UP3, `(.L_x_8) ;  /* 0x000000010b207547 */ /* 0x000fee000b800000 */
[----:B-----5:R-:W-:Y:S01]  /*0450*/  R2UR UR6, R80 ;  /* 0x00000000500672ca */ /* 0x020fe200000e0000 */
[----:B------:R-:W-:Y:S02]  /*0460*/  UISETP.NE.U32.AND UP2, UPT, UR4, URZ, UPT ;  /* 0x000000ff0400728c */ /* 0x000fe4000bf45070 */
[----:B------:R-:W-:Y:S02]  /*0470*/  USEL UR4, URZ, 0xffffffff, UP0 ;  /* 0xffffffffff047887 */ /* 0x000fe40008000000 */
[----:B------:R-:W-:-:S08]  /*0480*/  UISETP.NE.AND.EX UP2, UPT, UR5, URZ, UPT, UP2 ;  /* 0x000000ff0500728c */ /* 0x000fd0000bf45320 */
[----:B------:R-:W-:-:S04]  /*0490*/  UISETP.NE.AND UP1, UPT, UR6, URZ, UPT ;  /* 0x000000ff0600728c */ /* 0x000fc8000bf25270 */
[----:B------:R-:W-:-:S04]  /*04a0*/  @!UP2 USEL UR4, URZ, 0xffffffff, UP1 ;  /* 0xffffffffff04a887 */ /* 0x000fc80008800000 */
[----:B------:R-:W-:-:S04]  /*04b0*/  ULOP3.LUT UR4, UR4, 0x1, URZ, 0xc0, !UPT ;  /* 0x0000000104047892 */ /* 0x000fc8000f8ec0ff */
[----:B------:R-:W-:-:S11]  /*04c0*/  UISETP.NE.U32.AND UP2, UPT, UR4, 0x1, UPT ;  /* 0x000000010400788c */ /* 0x000fd6000bf45070 */
.L_x_8:
[----:B------:R-:W3:Y:S01]  /*04d0*/  SHFL.IDX PT, R2, R181, RZ, 0x1f ;  /* 0x00001fffb5027589 */ /* 0x000ee200000e0000 */
[----:B------:R-:W-:-:S04]  /*04e0*/  UISETP.NE.AND UP1, UPT, UR8, 0x2, UPT ;  /* 0x000000020800788c */ /* 0x000fc8000bf25270 */
[----:B------:R-:W-:Y:S01]  /*04f0*/  USEL UR13, URZ, 0x1, UP1 ;  /* 0x00000001ff0d7887 */ /* 0x000fe20008800000 */
[----:B---3--:R-:W-:-:S13]  /*0500*/  ISETP.NE.AND P0, PT, R2, RZ, PT ;  /* 0x000000ff0200720c */ /* 0x008fda0003f05270 */
[----:B------:R-:W-:Y:S05]  /*0510*/  @P0 BRA `(.L_x_9) ;  /* 0x0000000000680947 */ /* 0x000fea0003800000 */
[----:B------:R-:W3:Y:S01]  /*0520*/  S2UR UR5, SR_CgaCtaId ;  /* 0x00000000000579c3 */ /* 0x000ee20000008800 */
[----:B------:R-:W-:Y:S01]  /*0530*/  UMOV UR6, 0x400 ;  /* 0x0000040000067882 */ /* 0x000fe20000000000 */
[----:B------:R-:W-:Y:S01]  /*0540*/  UMOV UR4, 0x1 ;  /* 0x0000000100047882 */ /* 0x000fe20000000000 */
[----:B------:R-:W-:Y:S01]  /*0550*/  ELECT P0, URZ, PT ;  /* 0x0000000000ff782f */ /* 0x000fe20003800000 */
[----:B---3--:R-:W-:Y:S02]  /*0560*/  ULEA UR5, UR5, UR6, 0x18 ;  /* 0x0000000605057291 */ /* 0x008fe4000f8ec0ff */
[----:B------:R-:W-:-:S04]  /*0570*/  UIADD3 UR6, UPT, UPT, -UR4, 0x100000, URZ ;  /* 0x0010000004067890 */ /* 0x000fc8000fffe1ff */
[----:B------:R-:W-:Y:S02]  /*0580*/  USHF.L.U32 UR7, UR6, 0xb, URZ ;  /* 0x0000000b06077899 */ /* 0x000fe400080006ff */
[----:B------:R-:W-:Y:S01]  /*0590*/  USHF.L.U32 UR6, UR6, 0x1, URZ ;  /* 0x0000000106067899 */ /* 0x000fe200080006ff */
[----:B------:R-:W3:Y:S11]  /*05a0*/  FENCE.VIEW.ASYNC.S ;  /* 0x00000000000073c6 */ /* 0x000ef60000000000 */
[----:B---3--:R3:W4:Y:S01]  /*05b0*/  SYNCS.EXCH.64 URZ, [UR5], UR6 ;  /* 0x0000000605ff75b2 */ /* 0x0087220008000100 */
[----:B------:R3:W1:Y:S01]  /*05c0*/  SYNCS.EXCH.64 URZ, [UR5+0x40], UR6 ;  /* 0x0000400605ff75b2 */ /* 0x0006620008000100 */
        /* <DEDUP_REMOVED lines=13> */
[----:B------:R3:W1:Y:S02]  /*06a0*/  SYNCS.EXCH.64 URZ, [UR5+0x78], UR6 ;  /* 0x0000780605ff75b2 */ /* 0x0006640008000100 */
[----:B---3--:R-:W-:Y:S01]  /*06b0*/  NOP ;  /* 0x0000000000007918 */ /* 0x008fe20000000000 */
.L_x_9:
[----:B------:R-:W3:Y:S01]  /*06c0*/  SHFL.IDX PT, R2, R181, RZ, 0x1f ;  /* 0x00001fffb5027589 */ /* 0x000ee200000e0000 */
[----:B------:R-:W-:Y:S01]  /*06d0*/  NOP ;  /* 0x0000000000007918 */ /* 0x000fe20000000000 */
[----:B---3--:R-:W-:-:S13]  /*06e0*/  ISETP.NE.AND P0, PT, R2, 0x1, PT ;  /* 0x000000010200780c */ /* 0x008fda0003f05270 */
[----:B------:R-:W-:Y:S05]  /*06f0*/  @P0 BRA `(.L_x_10) ;  /* 0x0000000000400947 */ /* 0x000fea0003800000 */
[----:B------:R-:W3:Y:S01]  /*0700*/  S2UR UR6, SR_CgaCtaId ;  /* 0x00000000000679c3 */ /* 0x000ee20000008800 */
[----:B------:R-:W-:Y:S01]  /*0710*/  UMOV UR7, 0x400 ;  /* 0x0000040000077882 */ /* 0x000fe20000000000 */
[----:B------:R-:W-:Y:S01]  /*0720*/  UMOV UR5, 0x20 ;  /* 0x0000002000057882 */ /* 0x000fe20000000000 */
[----:B------:R-:W-:Y:S01]  /*0730*/  UMOV UR4, 0x80 ;  /* 0x0000008000047882 */ /* 0x000fe20000000000 */
[----:B------:R-:W-:-:S04]  /*0740*/  UIADD3 UR10, UPT, UPT, -UR5, 0x100000, URZ ;  /* 0x00100000050a7890 */ /* 0x000fc8000fffe1ff */
[----:B------:R-:W-:Y:S02]  /*0750*/  USHF.L.U32 UR11, UR10, 0xb, URZ ;  /* 0x0000000b0a0b7899 */ /* 0x000fe400080006ff */
[----:B------:R-:W-:Y:S02]  /*0760*/  USHF.L.U32 UR10, UR10, 0x1, URZ ;  /* 0x000000010a0a7899 */ /* 0x000fe400080006ff */
[----:B------:R-:W-:-:S04]  /*0770*/  UIADD3 UR4, UPT, UPT, -UR4, 0x100000, URZ ;  /* 0x0010000004047890 */ /* 0x000fc8000fffe1ff */
[----:B------:R-:W-:Y:S02]  /*0780*/  USHF.L.U32 UR5, UR4, 0xb, URZ ;  /* 0x0000000b04057899 */ /* 0x000fe400080006ff */
[----:B------:R-:W-:Y:S01]  /*0790*/  USHF.L.U32 UR4, UR4, 0x1, URZ ;  /* 0x0000000104047899 */ /* 0x000fe200080006ff */
[----:B------:R-:W-:Y:S01]  /*07a0*/  ELECT P0, URZ, PT ;  /* 0x0000000000ff782f */ /* 0x000fe20003800000 */
[----:B---3--:R-:W-:Y:S01]  /*07b0*/  ULEA UR6, UR6, UR7, 0x18 ;  /* 0x0000000706067291 */ /* 0x008fe2000f8ec0ff */
[----:B------:R-:W3:Y:S11]  /*07c0*/  FENCE.VIEW.ASYNC.S ;  /* 0x00000000000073c6 */ /* 0x000ef60000000000 */
[----:B---3--:R3:W1:Y:S01]  /*07d0*/  SYNCS.EXCH.64 URZ, [UR6+0x80], UR10 ;  /* 0x0000800a06ff75b2 */ /* 0x0086620008000100 */
[----:B------:R3:W1:Y:S01]  /*07e0*/  SYNCS.EXCH.64 URZ, [UR6+0x88], UR4 ;  /* 0x0000880406ff75b2 */ /* 0x0006620008000100 */
[----:B------:R-:W-:Y:S01]  /*07f0*/  NOP ;  /* 0x0000000000007918 */ /* 0x000fe20000000000 */
.L_x_10:
[----:B------:R-:W2:Y:S01]  /*0800*/  SHFL.IDX PT, R2, R181, RZ, 0x1f ;  /* 0x00001fffb5027589 */ /* 0x000ea200000e0000 */
[----:B------:R-:W-:Y:S01]  /*0810*/  NOP ;  /* 0x0000000000007918 */ /* 0x000fe20000000000 */
[----:B--2---:R-:W-:-:S13]  /*0820*/  ISETP.NE.AND P0, PT, R2, 0x3, PT ;  /* 0x000000030200780c */ /* 0x004fda0003f05270 */
[----:B------:R-:W-:Y:S05]  /*0830*/  @P0 BRA `(.L_x_11) ;  /* 0x0000000000300947 */ /* 0x000fea0003800000 */
[----:B---3--:R-:W2:Y:S01]  /*0840*/  S2UR UR5, SR_CgaCtaId ;  /* 0x00000000000579c3 */ /* 0x008ea20000008800 */
[----:B------:R-:W-:Y:S01]  /*0850*/  UMOV UR6, 0x400 ;  /* 0x0000040000067882 */ /* 0x000fe20000000000 */
[----:B------:R-:W-:Y:S01]  /*0860*/  UMOV UR4, 0x20 ;  /* 0x0000002000047882 */ /* 0x000fe20000000000 */
[----:B------:R-:W-:Y:S01]  /*0870*/  ELECT P0, URZ, PT ;  /* 0x0000000000ff782f */ /* 0x000fe20003800000 */
[----:B--2---:R-:W-:Y:S02]  /*0880*/  ULEA UR5, UR5, UR6, 0x18 ;  /* 0x0000000605057291 */ /* 0x004fe4000f8ec0ff */
[----:B------:R-:W-:-:S04]  /*0890*/  UIADD3 UR6, UPT, UPT, -UR4, 0x100000, URZ ;  /* 0x0010000004067890 */ /* 0x000fc8000fffe1ff */
[----:B------:R-:W-:Y:S02]  /*08a0*/  USHF.L.U32 UR7, UR6, 0xb, URZ ;  /* 0x0000000b06077899 */ /* 0x000fe400080006ff */
[----:B------:R-:W-:Y:S01]  /*08b0*/  USHF.L.U32 UR6, UR6, 0x1, URZ ;  /* 0x0000000106067899 */ /* 0x000fe200080006ff */
[----:B------:R-:W2:Y:S11]  /*08c0*/  FENCE.VIEW.ASYNC.S ;  /* 0x00000000000073c6 */ /* 0x000eb60000000000 */
[----:B--2---:R2:W3:Y:S01]  /*08d0*/  SYNCS.EXCH.64 URZ, [UR5+0x90], UR6 ;  /* 0x0000900605ff75b2 */ /* 0x0044e20008000100 */
[----:B------:R2:W1:Y:S01]  /*08e0*/  SYNCS.EXCH.64 URZ, [UR5+0x98], UR6 ;  /* 0x0000980605ff75b2 */ /* 0x0004620008000100 */
[----:B------:R-:W-:Y:S01]  /*08f0*/  NOP ;  /* 0x0000000000007918 */ /* 0x000fe20000000000 */
.L_x_11:
[----:B------:R-:W4:Y:S01]  /*0900*/  SHFL.IDX PT, R2, R181, RZ, 0x1f ;  /* 0x00001fffb5027589 */ /* 0x000f2200000e0000 */
[----:B------:R-:W-:Y:S01]  /*0910*/  NOP ;  /* 0x0000000000007918 */ /* 0x000fe20000000000 */
[----:B----4-:R-:W-:-:S13]  /*0920*/  ISETP.NE.AND P0, PT, R2, 0x4, PT ;  /* 0x000000040200780c */ /* 0x010fda0003f05270 */
[----:B------:R-:W-:Y:S05]  /*0930*/  @P0 BRA `(.L_x_12) ;  /* 0x00000000004c0947 */ /* 0x000fea0003800000 */
[----:B--23--:R-:W2:Y:S01]  /*0940*/  S2UR UR5, SR_CgaCtaId ;  /* 0x00000000000579c3 */ /* 0x00cea20000008800 */
[----:B------:R-:W-:Y:S01]  /*0950*/  UMOV UR7, 0x100 ;  /* 0x0000010000077882 */ /* 0x000fe20000000000 */
[----:B------:R-:W-:Y:S01]  /*0960*/  UMOV UR6, 0x400 ;  /* 0x0000040000067882 */ /* 0x000fe20000000000 */
[----:B------:R-:W-:Y:S01]  /*0970*/  USEL UR7, UR7, 0xe0, UP2 ;  /* 0x000000e007077887 */ /* 0x000fe20009000000 */
[----:B------:R-:W-:Y:S01]  /*0980*/  UMOV UR4, 0x1 ;  /* 0x0000000100047882 */ /* 0x000fe20000000000 */
[----:B------:R-:W-:Y:S01]  /*0990*/  ELECT P0, URZ, PT ;  /* 0x0000000000ff782f */ /* 0x000fe20003800000 */
[----:B------:R-:W-:-:S04]  /*09a0*/  UIADD3 UR10, UPT, UPT, -UR4, 0x100000, URZ ;  /* 0x00100000040a7890 */ /* 0x000fc8000fffe1ff */
[----:B------:R-:W-:Y:S02]  /*09b0*/  USHF.L.U32 UR11, UR10, 0xb, URZ ;  /* 0x0000000b0a0b7899 */ /* 0x000fe400080006ff */
[----:B------:R-:W-:Y:S02]  /*09c0*/  USHF.L.U32 UR10, UR10, 0x1, URZ ;  /* 0x000000010a0a7899 */ /* 0x000fe400080006ff */
[----:B--2---:R-:W-:Y:S02]  /*09d0*/  ULEA UR5, UR5, UR6, 0x18 ;  /* 0x0000000605057291 */ /* 0x004fe4000f8ec0ff */
[----:B------:R-:W-:-:S04]  /*09e0*/  UIADD3 UR6, UPT, UPT, -UR7, 0x100000, URZ ;  /* 0x0010000007067890 */ /* 0x000fc8000fffe1ff */
[----:B------:R-:W-:Y:S02]  /*09f0*/  USHF.L.U32 UR7, UR6, 0xb, URZ ;  /* 0x0000000b06077899 */ /* 0x000fe400080006ff */
[----:B------:R-:W-:Y:S01]  /*0a00*/  USHF.L.U32 UR6, UR6, 0x1, URZ ;  /* 0x0000000106067899 */ /* 0x000fe200080006ff */
[----:B------:R-:W2:Y:S03]  /*0a10*/  FENCE.VIEW.ASYNC.S ;  /* 0x00000000000073c6 */ /* 0x000ea60000000000 */
[----:B--2---:R4:W2:Y:S08]  /*0a20*/  SYNCS.EXCH.64 URZ, [UR5+0xa0], UR10 ;  /* 0x0000a00a05ff75b2 */ /* 0x0048b00008000100 */
[----:B------:R4:W3:Y:S01]  /*0a30*/  SYNCS.EXCH.64 URZ, [UR5+0xb0], UR6 ;  /* 0x0000b00605ff75b2 */ /* 0x0008e20008000100 */
[----:B------:R4:W1:Y:S01]  /*0a40*/  SYNCS.EXCH.64 URZ, [UR5+0xa8], UR10 ;  /* 0x0000a80a05ff75b2 */ /* 0x0008620008000100 */
[----:B------:R4:W1:Y:S02]  /*0a50*/  SYNCS.EXCH.64 URZ, [UR5+0xb8], UR6 ;  /* 0x0000b80605ff75b2 */ /* 0x0008640008000100 */
[----:B----4-:R-:W-:Y:S01]  /*0a60*/  NOP ;  /* 0x0000000000007918 */ /* 0x010fe20000000000 */
.L_x_12:
[----:B------:R-:W4:Y:S01]  /*0a70*/  SHFL.IDX PT, R2, R181, RZ, 0x1f ;  /* 0x00001fffb5027589 */ /* 0x000f2200000e0000 */
[----:B------:R-:W-:Y:S01]  /*0a80*/  NOP ;  /* 0x0000000000007918 */ /* 0x000fe20000000000 */
[----:B----4-:R-:W-:-:S13]  /*0a90*/  ISETP.NE.AND P0, PT, R2, 0x5, PT ;  /* 0x000000050200780c */ /* 0x010fda0003f05270 */
[----:B------:R-:W-:Y:S05]  /*0aa0*/  @P0 BRA `(.L_x_13) ;  /* 0x0000000000580947 */ /* 0x000fea0003800000 */
[----:B--23--:R-:W2:Y:S01]  /*0ab0*/  S2UR UR6, SR_CgaCtaId ;  /* 0x00000000000679c3 */ /* 0x00cea20000008800 */
        /* <DEDUP_REMOVED lines=10> */
[----:B--2---:R-:W-:Y:S01]  /*0b60*/  ULEA UR6, UR6, UR7, 0x18 ;  /* 0x0000000706067291 */ /* 0x004fe2000f8ec0ff */
[----:B------:R-:W2:Y:S11]  /*0b70*/  FENCE.VIEW.ASYNC.S ;  /* 0x00000000000073c6 */ /* 0x000eb60000000000 */
[----:B--2---:R4:W2:Y:S01]  /*0b80*/  SYNCS.EXCH.64 URZ, [UR6+0xc0], UR10 ;  /* 0x0000c00a06ff75b2 */ /* 0x0048a20008000100 */
[----:B------:R4:W3:Y:S01]  /*0b90*/  SYNCS.EXCH.64 URZ, [UR6+0xe0], UR4 ;  /* 0x0000e00406ff75b2 */ /* 0x0008e20008000100 */
[----:B------:R4:W1:Y:S01]  /*0ba0*/  SYNCS.EXCH.64 URZ, [UR6+0xc8], UR10 ;  /* 0x0000c80a06ff75b2 */ /* 0x0008620008000100 */
[----:B------:R4:W1:Y:S01]  /*0bb0*/  SYNCS.EXCH.64 URZ, [UR6+0xe8], UR4 ;  /* 0x0000e80406ff75b2 */ /* 0x0008620008000100 */
[----:B------:R4:W1:Y:S01]  /*0bc0*/  SYNCS.EXCH.64 URZ, [UR6+0xd0], UR10 ;  /* 0x0000d00a06ff75b2 */ /* 0x0008620008000100 */
[----:B------:R4:W1:Y:S01]  /*0bd0*/  SYNCS.EXCH.64 URZ, [UR6+0xf0], UR4 ;  /* 0x0000f00406ff75b2 */ /* 0x0008620008000100 */
[----:B------:R4:W1:Y:S01]  /*0be0*/  SYNCS.EXCH.64 URZ, [UR6+0xd8], UR10 ;  /* 0x0000d80a06ff75b2 */ /* 0x0008620008000100 */
[----:B------:R4:W1:Y:S02]  /*0bf0*/  SYNCS.EXCH.64 URZ, [UR6+0xf8], UR4 ;  /* 0x0000f80406ff75b2 */ /* 0x0008640008000100 */
[----:B----4-:R-:W-:Y:S01]  /*0c00*/  NOP ;  /* 0x0000000000007918 */ /* 0x010fe20000000000 */
.L_x_13:
[----:B------:R-:W4:Y:S01]  /*0c10*/  SHFL.IDX PT, R2, R181, RZ, 0x1f ;  /* 0x00001fffb5027589 */ /* 0x000f2200000e0000 */
[----:B------:R-:W-:Y:S01]  /*0c20*/  NOP ;  /* 0x0000000000007918 */ /* 0x000fe20000000000 */
[----:B----4-:R-:W-:-:S13]  /*0c30*/  ISETP.NE.AND P0, PT, R2, 0x3, PT ;  /* 0x000000030200780c */ /* 0x010fda0003f05270 */
[----:B------:R-:W-:Y:S05]  /*0c40*/  @P0 BRA `(.L_x_14) ;  /* 0x0000000000380947 */ /* 0x000fea0003800000 */
[----:B--23--:R-:W2:Y:S01]  /*0c50*/  S2UR UR5, SR_CgaCtaId ;  /* 0x00000000000579c3 */ /* 0x00cea20000008800 */
        /* <DEDUP_REMOVED lines=8> */
[----:B--2---:R4:W2:Y:S01]  /*0ce0*/  SYNCS.EXCH.64 URZ, [UR5+0x100], UR6 ;  /* 0x0001000605ff75b2 */ /* 0x0048a20008000100 */
[----:B------:R4:W3:Y:S01]  /*0cf0*/  SYNCS.EXCH.64 URZ, [UR5+0x110], UR6 ;  /* 0x0001100605ff75b2 */ /* 0x0008e20008000100 */
[----:B------:R4:W1:Y:S01]  /*0d00*/  SYNCS.EXCH.64 URZ, [UR5+0x108], UR6 ;  /* 0x0001080605ff75b2 */ /* 0x0008620008000100 */
[----:B------:R4:W1:Y:S02]  /*0d10*/  SYNCS.EXCH.64 URZ, [UR5+0x118], UR6 ;  /* 0x0001180605ff75b2 */ /* 0x0008640008000100 */
[----:B----4-:R-:W-:Y:S01]  /*0d20*/  NOP ;  /* 0x0000000000007918 */ /* 0x010fe20000000000 */
.L_x_14:
[----:B--23--:R-:W2:Y:S01]  /*0d30*/  S2UR UR5, SR_CTAID.X ;  /* 0x00000000000579c3 */ /* 0x00cea20000002500 */
[----:B------:R-:W-:-:S05]  /*0d40*/  CS2R.32 R167, SR_CgaSize ;  /* 0x0000000000a77805 */ /* 0x000fca0000008a00 */
[----:B------:R-:W-:-:S05]  /*0d50*/  IMAD R167, R167, -0xa0, RZ ;  /* 0xffffff60a7a77824 */ /* 0x000fca00078e02ff */
[----:B------:R-:W-:-:S14]  /*0d60*/  R2UR UR7, R167 ;  /* 0x00000000a70772ca */ /* 0x000fdc00000e0000 */
[----:B------:R-:W3:Y:S01]  /*0d70*/  LDCU UR7, c[0x0][UR7+0x2b0] ;  /* 0x00005600070777ac */ /* 0x000ee20008000800 */
[----:B------:R-:W-:Y:S01]  /*0d80*/  NOP ;  /* 0x0000000000007918 */ /* 0x000fe20000000000 */
[----:B------:R-:W-:-:S05]  /*0d90*/  CS2R.32 R167, SR_CgaSize ;  /* 0x0000000000a77805 */ /* 0x000fca0000008a00 */
[----:B------:R-:W-:-:S05]  /*0da0*/  IMAD R167, R167, -0xa0, RZ ;  /* 0xffffff60a7a77824 */ /* 0x000fca00078e02ff */
[----:B------:R-:W-:-:S14]  /*0db0*/  R2UR UR6, R167 ;  /* 0x00000000a70672ca */ /* 0x000fdc00000e0000 */
[----:B------:R-:W4:Y:S01]  /*0dc0*/  LDCU UR6, c[0x0][UR6+0x2b4] ;  /* 0x00005680060677ac */ /* 0x000f220008000800 */
[----:B------:R-:W1:Y:S08]  /*0dd0*/  S2UR UR4, SR_CTAID.Y ;  /* 0x00000000000479c3 */ /* 0x000e700000002600 */
[----:B------:R-:W4:Y:S01]  /*0de0*/  LDC R9, c[0x0][0xb24] ;  /* 0x0002c900ff097b82 */ /* 0x000f220000000800 */
[----:B--2---:R-:W-:-:S02]  /*0df0*/  I2FP.F32.U32 R4, UR5 ;  /* 0x0000000500047c45 */ /* 0x004fc40008201000 */
[----:B------:R-:W-:-:S05]  /*0e00*/  CS2R.32 R5, SR_CgaSize ;  /* 0x0000000000057805 */ /* 0x000fca0000008a00 */
[----:B------:R-:W-:-:S06]  /*0e10*/  IMAD R5, R5, -0xa0, RZ ;  /* 0xffffff6005057824 */ /* 0x000fcc00078e02ff */
[----:B------:R-:W2:Y:S01]  /*0e20*/  LDC R5, c[0x0][R5+0x2a0] ;  /* 0x0000a80005057b82 */ /* 0x000ea20000000800 */
[----:B------:R-:W-:Y:S01]  /*0e30*/  MOV R167, UR5 ;  /* 0x0000000500a77c02 */ /* 0x000fe20008000f00 */
[----:B---3--:R-:W-:Y:S01]  /*0e40*/  FMUL R4, R4, UR7 ;  /* 0x0000000704047c20 */ /* 0x008fe20008400000 */
[----:B-1----:R-:W-:Y:S02]  /*0e50*/  I2FP.F32.U32 R2, UR4 ;  /* 0x0000000400027c45 */ /* 0x002fe40008201000 */
[----:B------:R-:W-:-:S05]  /*0e60*/  CS2R.32 R3, SR_CgaSize ;  /* 0x0000000000037805 */ /* 0x000fca0000008a00 */
[----:B------:R-:W-:-:S06]  /*0e70*/  IMAD R3, R3, -0xa0, RZ ;  /* 0xffffff6003037824 */ /* 0x000fcc00078e02ff */
[----:B------:R-:W1:Y:S01]  /*0e80*/  LDC R3, c[0x0][R3+0x2a4] ;  /* 0x0000a90003037b82 */ /* 0x000e620000000800 */
[----:B------:R-:W3:Y:S01]  /*0e90*/  F2I.U32.TRUNC.NTZ R166, R4 ;  /* 0x0000000400a67305 */ /* 0x000ee2000020f000 */
[----:B------:R-:W-:Y:S01]  /*0ea0*/  MOV R165, UR4 ;  /* 0x0000000400a57c02 */ /* 0x000fe20008000f00 */
[----:B----4-:R-:W-:-:S05]  /*0eb0*/  FMUL R2, R2, UR6 ;  /* 0x0000000602027c20 */ /* 0x010fca0008400000 */
[----:B------:R-:W-:Y:S01]  /*0ec0*/  BAR.SYNC.DEFER_BLOCKING 0x0 ;  /* 0x0000000000007b1d */ /* 0x000fe20000010000 */
[----:B------:R-:W-:-:S05]  /*0ed0*/  ISETP.GE.AND P0, PT, R9, 0x1, PT ;  /* 0x000000010900780c */ /* 0x000fca0003f06270 */
[----:B------:R-:W4:Y:S02]  /*0ee0*/  F2I.U32.TRUNC.NTZ R164, R2 ;  /* 0x0000000200a47305 */ /* 0x000f24000020f000 */
[----:B------:R-:W1:Y:S01]  /*0ef0*/  S2UR UR36, SR_CTAID.Z ;  /* 0x00000000002479c3 */ /* 0x000e620000002700 */
[----:B---3--:R-:W-:-:S05]  /*0f00*/  IADD3 R166, PT, PT, -R166, RZ, RZ ;  /* 0x000000ffa6a67210 */ /* 0x008fca0007ffe1ff */
[----:B--2---:R-:W-:Y:S01]  /*0f10*/  IMAD R166, R5, R166, UR5 ;  /* 0x0000000505a67e24 */ /* 0x004fe2000f8e02a6 */
[----:B----4-:R-:W-:-:S05]  /*0f20*/  IADD3 R164, PT, PT, -R164, RZ, RZ ;  /* 0x000000ffa4a47210 */ /* 0x010fca0007ffe1ff */
[----:B-1----:R-:W-:Y:S01]  /*0f30*/  IMAD R164, R3, R164, UR4 ;  /* 0x0000000403a47e24 */ /* 0x002fe2000f8e02a4 */
[----:B------:R-:W-:Y:S06]  /*0f40*/  @!P0 BRA `(.L_x_15) ;  /* 0x0000000000b88947 */ /* 0x000fec0003800000 */
[----:B------:R-:W1:Y:S01]  /*0f50*/  LDC.64 R4, c[0x0][0xb18] ;  /* 0x0002c600ff047b82 */ /* 0x000e620000000a00 */
[----:B------:R-:W-:-:S07]  /*0f60*/  ISETP.NE.AND P0, PT, R9, 0x1, PT ;  /* 0x000000010900780c */ /* 0x000fce0003f05270 */
[----:B------:R-:W2:Y:S08]  /*0f70*/  LDC R10, c[0x0][0xb0c] ;  /* 0x0002c300ff0a7b82 */ /* 0x000eb00000000800 */
[----:B------:R-:W3:Y:S08]  /*0f80*/  LDC R11, c[0x0][0x370] ;  /* 0x0000dc00ff0b7b82 */ /* 0x000ef00000000800 */
[----:B------:R-:W4:Y:S01]  /*0f90*/  LDC R12, c[0x0][0x374] ;  /* 0x0000dd00ff0c7b82 */ /* 0x000f220000000800 */
[----:B-1----:R-:W-:-:S07]  /*0fa0*/  ISETP.NE.AND P1, PT, R4, 0x1, PT ;  /* 0x000000010400780c */ /* 0x002fce0003f25270 */
[----:B------:R-:W3:Y:S01]  /*0fb0*/  LDC.64 R6, c[0x0][0xb10] ;  /* 0x0002c400ff067b82 */ /* 0x000ee20000000a00 */
[----:B--2---:R-:W-:-:S07]  /*0fc0*/  ISETP.NE.AND P2, PT, R10, 0x1, PT ;  /* 0x000000010a00780c */ /* 0x004fce0003f45270 */
[----:B------:R-:W1:Y:S08]  /*0fd0*/  LDC R8, c[0x0][0xb20] ;  /* 0x0002c800ff087b82 */ /* 0x000e700000000800 */
[----:B------:R-:W2:Y:S01]  /*0fe0*/  LDC.64 R2, c[0x0][0xb28] ;  /* 0x0002ca00ff027b82 */ /* 0x000ea20000000a00 */
[----:B----4-:R-:W-:-:S04]  /*0ff0*/  IMAD.HI.U32 R13, R12, R5, RZ ;  /* 0x000000050c0d7227 */ /* 0x010fc800078e00ff */
[----:B------:R-:W-:-:S04]  /*1000*/  IMAD.HI.U32 R5, R165, R5, RZ ;  /* 0x00000005a5057227 */ /* 0x000fc800078e00ff */
[----:B---3--:R-:W-:-:S04]  /*1010*/  IMAD.HI.U32 R14, R11, R6, RZ ;  /* 0x000000060b0e7227 */ /* 0x008fc800078e00ff */
[----:B------:R-:W-:Y:S01]  /*1020*/  IMAD.HI.U32 R16, R167, R6, RZ ;  /* 0x00000006a7107227 */ /* 0x000fe200078e00ff */
[-C--:B------:R-:W-:Y:S02]  /*1030*/  @P2 SHF.R.U32.HI R11, RZ, R7.reuse, R14 ;  /* 0x00000007ff0b2219 */ /* 0x080fe4000001160e */
[-C--:B-1----:R-:W-:Y:S02]  /*1040*/  @P1 SHF.R.U32.HI R12, RZ, R8.reuse, R13 ;  /* 0x00000008ff0c1219 */ /* 0x082fe4000001160d */
[----:B------:R-:W-:Y:S02]  /*1050*/  SHF.R.U32.HI R8, RZ, R8, R5 ;  /* 0x00000008ff087219 */ /* 0x000fe40000011605 */
[----:B------:R-:W-:Y:S02]  /*1060*/  SHF.R.U32.HI R16, RZ, R7, R16 ;  /* 0x00000007ff107219 */ /* 0x000fe40000011610 */
[----:B------:R-:W-:Y:S01]  /*1070*/  SEL R5, R165, R8, !P1 ;  /* 0x00000008a5057207 */ /* 0x000fe20004800000 */
[----:B--2---:R-:W-:Y:S01]  /*1080*/  IMAD.HI.U32 R14, R12, R2, RZ ;  /* 0x000000020c0e7227 */ /* 0x004fe200078e00ff */
[----:B------:R-:W-:-:S03]  /*1090*/  SEL R7, R167, R16, !P2 ;  /* 0x00000010a7077207 */ /* 0x000fc60005000000 */
[----:B------:R-:W-:Y:S01]  /*10a0*/  IMAD.HI.U32 R6, R11, R2, RZ ;  /* 0x000000020b067227 */ /* 0x000fe200078e00ff */
[----:B------:R-:W-:-:S04]  /*10b0*/  @P0 SHF.R.U32.HI R12, RZ, R3, R14 ;  /* 0x00000003ff0c0219 */ /* 0x000fc8000001160e */
[----:B------:R-:W-:Y:S01]  /*10c0*/  @P0 SHF.R.U32.HI R11, RZ, R3, R6 ;  /* 0x00000003ff0b0219 */ /* 0x000fe20000011606 */
[----:B------:R-:W-:-:S04]  /*10d0*/  IMAD R12, R12, R9, RZ ;  /* 0x000000090c0c7224 */ /* 0x000fc800078e02ff */
[----:B------:R-:W-:Y:S01]  /*10e0*/  IMAD R6, R11, R9, RZ ;  /* 0x000000090b067224 */ /* 0x000fe200078e02ff */
[----:B------:R-:W-:-:S04]  /*10f0*/  ISETP.GE.AND P1, PT, R5, R12, PT ;  /* 0x0000000c0500720c */ /* 0x000fc80003f26270 */
[----:B------:R-:W-:Y:S01]  /*1100*/  ISETP.GE.OR P1, PT, R7, R6, P1 ;  /* 0x000000060700720c */ /* 0x000fe20000f26670 */
[----:B------:R-:W-:-:S05]  /*1110*/  IMAD.HI.U32 R6, R5, R2, RZ ;  /* 0x0000000205067227 */ /* 0x000fca00078e00ff */
[----:B------:R-:W-:-:S04]  /*1120*/  SHF.R.U32.HI R6, RZ, R3, R6 ;  /* 0x00000003ff067219 */ /* 0x000fc80000011606 */
[----:B------:R-:W-:-:S03]  /*1130*/  SEL R6, R5, R6, !P0 ;  /* 0x0000000605067207 */ /* 0x000fc60004000000 */
[----:B------:R-:W-:Y:S01]  /*1140*/  @!P1 IMAD.HI.U32 R8, R7, R2, RZ ;  /* 0x0000000207089227 */ /* 0x000fe200078e00ff */
[----:B------:R-:W-:-:S04]  /*1150*/  IADD3 R2, PT, PT, -R6, RZ, RZ ;  /* 0x000000ff06027210 */ /* 0x000fc80007ffe1ff */
[----:B------:R-:W-:Y:S01]  /*1160*/  @!P1 SHF.R.U32.HI R8, RZ, R3, R8 ;  /* 0x00000003ff089219 */ /* 0x000fe20000011608 */
[----:B------:R-:W-:-:S03]  /*1170*/  IMAD R2, R9, R2, R5 ;  /* 0x0000000209027224 */ /* 0x000fc600078e0205 */
[----:B------:R-:W-:Y:S02]  /*1180*/  @!P1 SEL R3, R7, R8, !P0 ;  /* 0x0000000807039207 */ /* 0x000fe40004000000 */
[----:B------:R-:W-:-:S03]  /*1190*/  IADD3 R8, PT, PT, -R5, RZ, RZ ;  /* 0x000000ff05087210 */ /* 0x000fc60007ffe1ff */
[--C-:B------:R-:W-:Y:S02]  /*11a0*/  @!P1 IMAD.IADD R6, R6, 0x1, -R3.reuse ;  /* 0x0000000106069824 */ /* 0x100fe400078e0a03 */
[----:B------:R-:W-:Y:S01]  /*11b0*/  @!P1 IMAD R3, R2, R11, R3 ;  /* 0x0000000b02039224 */ /* 0x000fe200078e0203 */
[----:B------:R-:W-:Y:S01]  /*11c0*/  IADD3 R2, PT, PT, -R7, RZ, RZ ;  /* 0x000000ff07027210 */ /* 0x000fe20007ffe1ff */
[----:B------:R-:W-:Y:S02]  /*11d0*/  @!P1 IMAD R5, R6, R9, R7 ;  /* 0x0000000906059224 */ /* 0x000fe400078e0207 */
[----:B------:R-:W-:Y:S02]  /*11e0*/  IMAD R8, R4, R8, R165 ;  /* 0x0000000804087224 */ /* 0x000fe400078e02a5 */
[----:B------:R-:W-:Y:S02]  /*11f0*/  @!P1 IMAD.MOV.U32 R7, RZ, RZ, R3 ;  /* 0x000000ffff079224 */ /* 0x000fe400078e0003 */
[----:B------:R-:W-:-:S02]  /*1200*/  IMAD R2, R10, R2, R167 ;  /* 0x000000020a027224 */ /* 0x000fc400078e02a7 */
[----:B------:R-:W-:Y:S02]  /*1210*/  IMAD R165, R5, R4, R8 ;  /* 0x0000000405a57224 */ /* 0x000fe400078e0208 */
[----:B------:R-:W-:Y:S02]  /*1220*/  IMAD R167, R7, R10, R2 ;  /* 0x0000000a07a77224 */ /* 0x000fe400078e0202 */
.L_x_15:
[----:B------:R-:W1:Y:S01]  /*1230*/  LDCU UR4, c[0x0][0xb30] ;  /* 0x00016600ff0477ac */ /* 0x000e620008000800 */
[----:B------:R-:W2:Y:S08]  /*1240*/  S2UR UR37, SR_CgaCtaId ;  /* 0x00000000002579c3 */ /* 0x000eb00000008800 */
[----:B------:R-:W3:Y:S01]  /*1250*/  LDC R72, c[0x0][0xb24] ;  /* 0x0002c900ff487b82 */ /* 0x000ee20000000800 */
[----:B-1----:R-:W-:-:S09]  /*1260*/  UISETP.NE.AND UP1, UPT, UR4, 0x1, UPT ;  /* 0x000000010400788c */ /* 0x002fd2000bf25270 */
[----:B--2---:R-:W-:Y:S05]  /*1270*/  BRA.U UP1, `(.L_x_16) ;  /* 0x0000000101407547 */ /* 0x004fea000b800000 */
[----:B------:R-:W1:Y:S08]  /*1280*/  LDC.64 R4, c[0x0][0xb10] ;  /* 0x0002c400ff047b82 */ /* 0x000e700000000a00 */
[----:B------:R-:W2:Y:S08]  /*1290*/  LDC.64 R2, c[0x0][0xb18] ;  /* 0x0002c600ff027b82 */ /* 0x000eb00000000a00 */
[----:B------:R-:W4:Y:S08]  /*12a0*/  LDC R6, c[0x0][0xb20] ;  /* 0x0002c800ff067b82 */ /* 0x000f300000000800 */
[----:B------:R-:W3:Y:S01]  /*12b0*/  LDC R8, c[0x0][0xb0c] ;  /* 0x0002c300ff087b82 */ /* 0x000ee20000000800 */
[----:B-1----:R-:W-:-:S05]  /*12c0*/  IMAD.HI.U32 R4, R167, R4, RZ ;  /* 0x00000004a7047227 */ /* 0x002fca00078e00ff */
[----:B------:R-:W-:Y:S01]  /*12d0*/  SHF.R.U32.HI R4, RZ, R5, R4 ;  /* 0x00000005ff047219 */ /* 0x000fe20000011604 */
[----:B--2---:R-:W-:Y:S01]  /*12e0*/  IMAD.HI.U32 R3, R165, R3, RZ ;  /* 0x00000003a5037227 */ /* 0x004fe200078e00ff */
[----:B------:R-:W-:-:S04]  /*12f0*/  ISETP.NE.AND P0, PT, R2, 0x1, PT ;  /* 0x000000010200780c */ /* 0x000fc80003f05270 */
[----:B----4-:R-:W-:-:S04]  /*1300*/  SHF.R.U32.HI R6, RZ, R6, R3 ;  /* 0x00000006ff067219 */ /* 0x010fc80000011603 */
[----:B------:R-:W-:Y:S02]  /*1310*/  SEL R3, R165, R6, !P0 ;  /* 0x00000006a5037207 */ /* 0x000fe40004000000 */
[----:B---3--:R-:W-:-:S04]  /*1320*/  ISETP.NE.AND P1, PT, R8, 0x1, PT ;  /* 0x000000010800780c */ /* 0x008fc80003f25270 */
[----:B------:R-:W-:-:S05]  /*1330*/  SEL R4, R167, R4, !P1 ;  /* 0x00000004a7047207 */ /* 0x000fca0004800000 */
[----:B------:R-:W-:Y:S02]  /*1340*/  IMAD.IADD R5, R3, 0x1, -R4 ;  /* 0x0000000103057824 */ /* 0x000fe400078e0a04 */
[----:B------:R-:W-:Y:S02]  /*1350*/  IMAD.IADD R3, R4, 0x1, -R3 ;  /* 0x0000000104037824 */ /* 0x000fe400078e0a03 */
[----:B------:R-:W-:Y:S02]  /*1360*/  IMAD R167, R5, R8, R167 ;  /* 0x0000000805a77224 */ /* 0x000fe400078e02a7 */
[----:B------:R-:W-:-:S07]  /*1370*/  IMAD R165, R3, R2, R165 ;  /* 0x0000000203a57224 */ /* 0x000fce00078e02a5 */
.L_x_16:
[----:B------:R-:W-:Y:S01]  /*1380*/  BAR.SYNC.DEFER_BLOCKING 0x0 ;  /* 0x0000000000007b1d */ /* 0x000fe20000010000 */
[----:B------:R-:W-:Y:S01]  /*1390*/  UISETP.NE.AND UP1, UPT, UR8, 0x2, UPT ;  /* 0x000000020800788c */ /* 0x000fe2000bf25270 */
[----:B------:R-:W-:Y:S02]  /*13a0*/  ISETP.NE.OR P5, PT, R0, 0x2, !P5 ;  /* 0x000000020000780c */ /* 0x000fe40006fa5670 */
[----:B------:R-:W-:-:S06]  /*13b0*/  LOP3.LUT R2, R176, 0x1f, RZ, 0xc0, !PT ;  /* 0x0000001fb0027812 */ /* 0x000fcc00078ec0ff */
[----:B------:R-:W-:Y:S05]  /*13c0*/  BRA.U UP1, `(.L_x_17) ;  /* 0x0000001101f07547 */ /* 0x000fea000b800000 */
[----:B------:R-:W1:Y:S01]  /*13d0*/  LDCU UR13, c[0x0][0x38c] ;  /* 0x00007180ff0d77ac */ /* 0x000e620008000800 */
[----:B------:R-:W2:Y:S01]  /*13e0*/  LDC R9, c[0x0][0x370] ;  /* 0x0000dc00ff097b82 */ /* 0x000ea20000000800 */
[----:B------:R-:W-:Y:S01]  /*13f0*/  PLOP3.LUT P1, PT, PT, PT, UP2, 0x80, 0x8 ;  /* 0x000000000008781c */ /* 0x000fe20003f2f028 */
[----:B------:R-:W-:Y:S01]  /*1400*/  HFMA2 R12, -RZ, RZ, 0, 0 ;  /* 0x00000000ff0c7431 */ /* 0x000fe200000001ff */
[----:B------:R-:W-:Y:S01]  /*1410*/  ISETP.EQ.OR P4, PT, R2, RZ, P5 ;  /* 0x000000ff0200720c */ /* 0x000fe20002f82670 */
[----:B------:R-:W-:Y:S01]  /*1420*/  IMAD.MOV.U32 R15, RZ, RZ, 0x1 ;  /* 0x00000001ff0f7424 */ /* 0x000fe200078e00ff */
[----:B------:R-:W-:Y:S01]  /*1430*/  PLOP3.LUT P1, PT, P1, PT, PT, 0x8, 0x80 ;  /* 0x000000000080781c */ /* 0x000fe20000f2e170 */
[----:B------:R-:W-:Y:S01]  /*1440*/  IMAD.MOV.U32 R14, RZ, RZ, RZ ;  /* 0x000000ffff0e7224 */ /* 0x000fe200078e00ff */
[----:B------:R-:W-:Y:S01]  /*1450*/  MOV R8, 0x1 ;  /* 0x0000000100087802 */ /* 0x000fe20000000f00 */
[----:B------:R-:W4:Y:S01]  /*1460*/  LDC R0, c[0x0][0x374] ;  /* 0x0000dd00ff007b82 */ /* 0x000f220000000800 */
[----:B------:R-:W-:Y:S01]  /*1470*/  IMAD.MOV.U32 R10, RZ, RZ, RZ ;  /* 0x000000ffff0a7224 */ /* 0x000fe200078e00ff */
[----:B------:R-:W2:Y:S01]  /*1480*/  LDCU.64 UR22, c[0x0][0x348] ;  /* 0x00006900ff1677ac */ /* 0x000ea20008000a00 */
[----:B------:R-:W-:Y:S01]  /*1490*/  UMOV UR6, URZ ;  /* 0x000000ff00067c82 */ /* 0x000fe20008000000 */
[----:B-1----:R-:W-:-:S04]  /*14a0*/  UIADD3 UR5, UPT, UPT, UR13, 0x7f, URZ ;  /* 0x0000007f0d057890 */ /* 0x002fc8000fffe0ff */
[----:B------:R-:W-:-:S04]  /*14b0*/  USHF.R.S32.HI UR4, URZ, 0x1f, UR5 ;  /* 0x0000001fff047899 */ /* 0x000fc80008011405 */
[----:B------:R-:W-:-:S04]  /*14c0*/  ULEA.HI UR4, UR4, UR5, URZ, 0x7 ;  /* 0x0000000504047291 */ /* 0x000fc8000f8f38ff */
[----:B------:R-:W-:Y:S02]  /*14d0*/  USHF.R.S32.HI UR15, URZ, 0x7, UR4 ;  /* 0x00000007ff0f7899 */ /* 0x000fe40008011404 */
[----:B------:R-:W-:Y:S02]  /*14e0*/  UIADD3 UR4, UPT, UPT, UR13, -0x1, URZ ;  /* 0xffffffff0d047890 */ /* 0x000fe4000fffe0ff */
[----:B------:R-:W-:Y:S02]  /*14f0*/  UISETP.LT.U32.AND UP0, UPT, UR15, 0x8, UPT ;  /* 0x000000080f00788c */ /* 0x000fe4000bf01070 */
[----:B------:R-:W-:Y:S02]  /*1500*/  UISETP.GE.U32.AND UP1, UPT, UR4, -0xff, UPT ;  /* 0xffffff010400788c */ /* 0x000fe4000bf26070 */
[----:B------:R-:W-:Y:S02]  /*1510*/  USEL UR14, UR15, 0x8, UP0 ;  /* 0x000000080f0e7887 */ /* 0x000fe40008000000 */
[----:B------:R-:W-:-:S02]  /*1520*/  UIADD3 UR13, UPT, UPT, UR13, 0xfe, URZ ;  /* 0x000000fe0d0d7890 */ /* 0x000fc4000fffe0ff */
[----:B------:R-:W-:Y:S02]  /*1530*/  UIADD3 UR5, UPT, UPT, UR14, -0x1, URZ ;  /* 0xffffffff0e057890 */ /* 0x000fe4000fffe0ff */
[----:B------:R-:W-:-:S03]  /*1540*/  UIADD3 UR7, UPT, UPT, UR15, -UR14, URZ ;  /* 0x8000000e0f077290 */ /* 0x000fc6000fffe0ff */
[----:B------:R-:W-:-:S04]  /*1550*/  @UP1 UIADD3 UR5, UPT, UPT, UR14, URZ, URZ ;  /* 0x000000ff0e051290 */ /* 0x000fc8000fffe0ff */
[----:B--2---:R-:W-:-:S12]  /*1560*/  UIADD3 UR5, UPT, UPT, UR5, 0x1, URZ ;  /* 0x0000000105057890 */ /* 0x004fd8000fffe0ff */
.L_x_35:
[----:B------:R-:W-:Y:S01]  /*1570*/  UISETP.NE.AND UP0, UPT, UR37, URZ, UPT ;  /* 0x000000ff2500728c */ /* 0x000fe2000bf05270 */
[----:B------:R-:W1:Y:S08]  /*1580*/  S2UR UR37, SR_CgaCtaId ;  /* 0x00000000002579c3 */ /* 0x000e700000008800 */
[----:B------:R-:W-:Y:S05]  /*1590*/  BRA.U UP0, `(.L_x_18) ;  /* 0x0000000100347547 */ /* 0x000fea000b800000 */
[----:B------:R-:W2:Y:S01]  /*15a0*/  S2R R2, SR_CgaCtaId ;  /* 0x0000000000027919 */ /* 0x000ea20000008800 */
[----:B------:R-:W-:-:S04]  /*15b0*/  MOV R3, 0x400 ;  /* 0x0000040000037802 */ /* 0x000fc80000000f00 */
[----:B--2---:R-:W-:Y:S02]  /*15c0*/  LEA R3, R2, R3, 0x18 ;  /* 0x0000000302037211 */ /* 0x004fe400078ec0ff */
[----:B------:R-:W-:-:S03]  /*15d0*/  SHF.L.U32 R2, R8, 0x1f, RZ ;  /* 0x0000001f08027819 */ /* 0x000fc600000006ff */
[----:B------:R-:W-:-:S04]  /*15e0*/  IMAD R3, R10, 0x8, R3 ;  /* 0x000000080a037824 */ /* 0x000fc800078e0203 */
[----:B------:R-:W2:Y:S02]  /*15f0*/  SYNCS.PHASECHK.TRANS64.TRYWAIT P0, [R3+URZ+0x110], R2 ;  /* 0x00011002030075a7 */ /* 0x000ea400080011ff */
[----:B--2---:R-:W-:Y:S05]  /*1600*/  @!P0 BRA `(.L_x_19) ;  /* 0x0000005400cc8947 */ /* 0x004fea0003800000 */
.L_x_99:
[----:B------:R-:W-:Y:S01]  /*1610*/  VIADD R10, R10, 0x1 ;  /* 0x000000010a0a7836 */ /* 0x000fe20000000000 */
[----:B------:R2:W-:Y:S04]  /*1620*/  SYNCS.ARRIVE.TRANS64.A1T0 RZ, [R3+URZ+0x100], RZ ;  /* 0x000100ff03ff79a7 */ /* 0x0005e800081000ff */
[----:B------:R-:W-:-:S04]  /*1630*/  ISETP.NE.AND P0, PT, R10, 0x2, PT ;  /* 0x000000020a00780c */ /* 0x000fc80003f05270 */
[----:B------:R-:W-:Y:S02]  /*1640*/  SEL R10, R10, RZ, P0 ;  /* 0x000000ff0a0a7207 */ /* 0x000fe40000000000 */
[----:B--2---:R-:W-:-:S04]  /*1650*/  SEL R3, RZ, 0x1, P0 ;  /* 0x00000001ff037807 */ /* 0x004fc80000000000 */
[----:B------:R-:W-:-:S07]  /*1660*/  LOP3.LUT R8, R8, R3, RZ, 0x3c, !PT ;  /* 0x0000000308087212 */ /* 0x000fce00078e3cff */
.L_x_18:
[----:B------:R-:W-:Y:S01]  /*1670*/  UMOV UR4, 0x400 ;  /* 0x0000040000047882 */ /* 0x000fe20000000000 */
[----:B------:R-:W-:Y:S01]  /*1680*/  SHF.L.U32 R2, R15, 0x1f, RZ ;  /* 0x0000001f0f027819 */ /* 0x000fe200000006ff */
[----:B-1----:R-:W-:Y:S01]  /*1690*/  ULEA UR4, UR37, UR4, 0x18 ;  /* 0x0000000425047291 */ /* 0x002fe2000f8ec0ff */
[----:B------:R-:W-:Y:S01]  /*16a0*/  R2UR UR35, R167 ;  /* 0x00000000a72372ca */ /* 0x000fe200000e0000 */
[----:B------:R-:W-:Y:S01]  /*16b0*/  UISETP.GE.U32.AND UP0, UPT, UR13, 0xff, UPT ;  /* 0x000000ff0d00788c */ /* 0x000fe2000bf06070 */
[----:B------:R-:W-:Y:S01]  /*16c0*/  R2UR UR11, R165 ;  /* 0x00000000a50b72ca */ /* 0x000fe200000e0000 */
[----:B------:R-:W-:Y:S01]  /*16d0*/  ULEA UR8, UR6, UR4, 0x3 ;  /* 0x0000000406087291 */ /* 0x000fe2000f8e18ff */
[----:B------:R-:W-:-:S08]  /*16e0*/  UMOV UR24, URZ ;  /* 0x000000ff00187c82 */ /* 0x000fd00008000000 */
[----:B------:R1:W2:Y:S01]  /*16f0*/  SYNCS.PHASECHK.TRANS64.TRYWAIT P0, [UR8+0x40], R2 ;  /* 0x00004002ff0075a7 */ /* 0x0002a20008001108 */
[----:B------:R-:W-:Y:S02]  /*1700*/  USHF.L.U32 UR35, UR35, 0x7, URZ ;  /* 0x0000000723237899 */ /* 0x000fe400080006ff */
[----:B------:R-:W-:Y:S01]  /*1710*/  USHF.L.U32 UR11, UR11, 0x6, URZ ;  /* 0x000000060b0b7899 */ /* 0x000fe200080006ff */
[----:B------:R-:W-:Y:S11]  /*1720*/  BRA.U !UP0, `(.L_x_20) ;  /* 0x0000000108a87547 */ /* 0x000ff6000b800000 */
[----:B------:R-:W-:Y:S01]  /*1730*/  UMOV UR16, URZ ;  /* 0x000000ff00107c82 */ /* 0x000fe20008000000 */
[----:B------:R-:W-:-:S05]  /*1740*/  UMOV UR17, UR6 ;  /* 0x0000000600117c82 */ /* 0x000fca0008000000 */
.L_x_25:
[----:B-1----:R-:W-:Y:S01]  /*1750*/  ULEA UR33, UR17, UR4, 0x3 ;  /* 0x0000000411217291 */ /* 0x002fe2000f8e18ff */
[----:B--2---:R-:W-:Y:S01]  /*1760*/  @!P5 MOV R3, 0x6000 ;  /* 0x000060000003d802 */ /* 0x004fe20000000f00 */
[----:B--2---:R-:W-:Y:S10]  /*1770*/  @P0 BRA `(.L_x_21) ;  /* 0x00000000000c0947 */ /* 0x004ff40003800000 */
[----:B------:R-:W-:-:S04]  /*1780*/  SHF.L.U32 R5, R15, 0x1f, RZ ;  /* 0x0000001f0f057819 */ /* 0x000fc800000006ff */
[----:B------:R-:W2:Y:S02]  /*1790*/  SYNCS.PHASECHK.TRANS64.TRYWAIT P0, [UR33+0x40], R5 ;  /* 0x00004005ff0075a7 */ /* 0x000ea40008001121 */
[----:B--2---:R-:W-:Y:S05]  /*17a0*/  @!P0 BRA `(.L_x_22) ;  /* 0x0000005400788947 */ /* 0x004fea0003800000 */
.L_x_21:
[----:B------:R2:W-:Y:S01]  /*17b0*/  @!P5 SYNCS.ARRIVE.TRANS64 RZ, [UR33], R3 ;  /* 0x00000003ffffd9a7 */ /* 0x0005e20008000021 */
[----:B------:R-:W-:Y:S04]  /*17c0*/  BSSY.RECONVERGENT B0, `(.L_x_23) ;  /* 0x0000003000007945 */ /* 0x000fe80003800200 */
[----:B------:R-:W-:Y:S05]  /*17d0*/  @P4 BRA `(.L_x_24) ;  /* 0x0000000000044947 */ /* 0x000fea0003800000 */
[----:B------:R-:W-:Y:S05]  /*17e0*/  BPT.TRAP 0x1 ;  /* 0x000000040000795c */ /* 0x000fea0000300000 */
.L_x_24:
[----:B------:R-:W-:Y:S05]  /*17f0*/  BSYNC.RECONVERGENT B0 ;  /* 0x0000000000007941 */ /* 0x000fea0003800200 */
.L_x_23:
[----:B------:R-:W-:Y:S02]  /*1800*/  UIADD3 UR6, UPT, UPT, UR17, 0x1, URZ ;  /* 0x0000000111067890 */ /* 0x000fe4000fffe0ff */
[----:B------:R-:W-:Y:S02]  /*1810*/  ULEA UR32, UR17, UR4, 0xe ;  /* 0x0000000411207291 */ /* 0x000fe4000f8e70ff */
[----:B------:R-:W-:Y:S02]  /*1820*/  UISETP.NE.AND UP0, UPT, UR6, 0x8, UPT ;  /* 0x000000080600788c */ /* 0x000fe4000bf05270 */
[----:B------:R-:W-:Y:S02]  /*1830*/  UIADD3 UR26, UP1, UPT, UR22, 0x80, URZ ;  /* 0x00000080161a7890 */ /* 0x000fe4000ff3e0ff */
[----:B------:R-:W-:Y:S02]  /*1840*/  USEL UR9, URZ, 0x1, UP0 ;  /* 0x00000001ff097887 */ /* 0x000fe40008000000 */
[----:B------:R-:W-:-:S02]  /*1850*/  USEL UR6, UR6, URZ, UP0 ;  /* 0x000000ff06067287 */ /* 0x000fc40008000000 */
[----:B------:R-:W-:Y:S02]  /*1860*/  UIADD3 UR20, UP0, UPT, UR22, 0x180, URZ ;  /* 0x0000018016147890 */ /* 0x000fe4000ff1e0ff */
[----:B------:R-:W-:Y:S01]  /*1870*/  ULEA UR8, UR6, UR4, 0x3 ;  /* 0x0000000406087291 */ /* 0x000fe2000f8e18ff */
[----:B------:R-:W-:Y:S01]  /*1880*/  LOP3.LUT R15, R15, UR9, RZ, 0x3c, !PT ;  /* 0x000000090f0f7c12 */ /* 0x000fe2000f8e3cff */
[----:B------:R-:W-:Y:S02]  /*1890*/  USHF.L.U32 UR34, UR16, 0x7, URZ ;  /* 0x0000000710227899 */ /* 0x000fe400080006ff */
[----:B------:R-:W-:Y:S01]  /*18a0*/  UIADD3.X UR27, UPT, UPT, URZ, UR23, URZ, UP1, !UPT ;  /* 0x00000017ff1b7290 */ /* 0x000fe20008ffe4ff */
[----:B-1----:R-:W-:Y:S01]  /*18b0*/  SHF.L.U32 R2, R15, 0x1f, RZ ;  /* 0x0000001f0f027819 */ /* 0x002fe200000006ff */
[----:B------:R-:W-:Y:S02]  /*18c0*/  UIADD3 UR32, UPT, UPT, UR32, 0x4400, URZ ;  /* 0x0000440020207890 */ /* 0x000fe4000fffe0ff */
[----:B------:R-:W-:Y:S01]  /*18d0*/  UIADD3.X UR21, UPT, UPT, URZ, UR23, URZ, UP0, !UPT ;  /* 0x00000017ff157290 */ /* 0x000fe200087fe4ff */
[----:B------:R1:W1:Y:S01]  /*18e0*/  SYNCS.PHASECHK.TRANS64.TRYWAIT P0, [UR8+0x40], R2 ;  /* 0x00004002ff0075a7 */ /* 0x0002620008001108 */
[----:B------:R-:W-:Y:S01]  /*18f0*/  ULEA UR8, UR17, UR4, 0xd ;  /* 0x0000000411087291 */ /* 0x000fe2000f8e68ff */
[----:B------:R-:W-:Y:S01]  /*1900*/  UMOV UR18, 0x0 ;  /* 0x0000000000127882 */ /* 0x000fe20000000000 */
[----:B------:R-:W-:-:S02]  /*1910*/  UMOV UR19, 0x10000000 ;  /* 0x1000000000137882 */ /* 0x000fc40000000000 */
[----:B------:R-:W-:Y:S01]  /*1920*/  UIADD3 UR8, UPT, UPT, UR8, 0x24400, URZ ;  /* 0x0002440008087890 */ /* 0x000fe2000fffe0ff */
[----:B------:R1:W-:Y:S01]  /*1930*/  UTMALDG.3D [UR32], [UR26], desc[UR18] ;  /* 0x000012201a0075b4 */ /* 0x0003e20008011000 */
[----:B------:R-:W-:Y:S01]  /*1940*/  UMOV UR12, UR36 ;  /* 0x00000024000c7c82 */ /* 0x000fe20008000000 */
[----:B------:R-:W-:Y:S01]  /*1950*/  UMOV UR9, UR33 ;  /* 0x0000002100097c82 */ /* 0x000fe20008000000 */
[----:B------:R-:W-:Y:S01]  /*1960*/  UMOV UR10, UR34 ;  /* 0x00000022000a7c82 */ /* 0x000fe20008000000 */
[----:B------:R-:W-:Y:S01]  /*1970*/  UIADD3 UR16, UPT, UPT, UR16, 0x1, URZ ;  /* 0x0000000110107890 */ /* 0x000fe2000fffe0ff */
[----:B------:R-:W-:Y:S01]  /*1980*/  UMOV UR24, UR5 ;  /* 0x0000000500187c82 */ /* 0x000fe20008000000 */
[----:B------:R-:W-:Y:S02]  /*1990*/  UMOV UR17, UR6 ;  /* 0x0000000600117c82 */ /* 0x000fe40008000000 */
[----:B------:R1:W-:Y:S01]  /*19a0*/  UTMALDG.3D [UR8], [UR20], desc[UR18] ;  /* 0x00001208140075b4 */ /* 0x0003e20008011000 */
[----:B------:R-:W-:-:S09]  /*19b0*/  UISETP.NE.AND UP0, UPT, UR16, UR5, UPT ;  /* 0x000000051000728c */ /* 0x000fd2000bf05270 */
[----:B------:R-:W-:Y:S05]  /*19c0*/  BRA.U UP0, `(.L_x_25) ;  /* 0xfffffffd00607547 */ /* 0x000fea000b83ffff */
.L_x_20:
[----:B-1----:R-:W-:Y:S01]  /*19d0*/  ULEA UR8, UR6, UR4, 0x3 ;  /* 0x0000000406087291 */ /* 0x002fe2000f8e18ff */
[----:B------:R-:W-:Y:S01]  /*19e0*/  SHF.L.U32 R2, R15, 0x1f, RZ ;  /* 0x0000001f0f027819 */ /* 0x000fe200000006ff */
[----:B------:R-:W-:Y:S01]  /*19f0*/  @!P1 SYNCS.ARRIVE.TRANS64.A1T0 RZ, [UR4+0x98], RZ ;  /* 0x000098ffffff99a7 */ /* 0x000fe20008100004 */
[----:B------:R-:W-:-:S06]  /*1a00*/  UISETP.GT.AND UP0, UPT, UR15, UR14, UPT ;  /* 0x0000000e0f00728c */ /* 0x000fcc000bf04270 */
[----:B--2---:R1:W2:Y:S03]  /*1a10*/  SYNCS.PHASECHK.TRANS64.TRYWAIT P0, [UR8+0x40], R2 ;  /* 0x00004002ff0075a7 */ /* 0x0042a60008001108 */
[----:B------:R-:W-:Y:S05]  /*1a20*/  BRA.U !UP0, `(.L_x_26) ;  /* 0x0000000108ac7547 */ /* 0x000fea000b800000 */
[----:B------:R-:W-:Y:S01]  /*1a30*/  UIADD3 UR21, UPT, UPT, UR7, UR24, URZ ;  /* 0x0000001807157290 */ /* 0x000fe2000fffe0ff */
[----:B------:R-:W-:-:S11]  /*1a40*/  UMOV UR25, UR6 ;  /* 0x0000000600197c82 */ /* 0x000fd60008000000 */
.L_x_31:
[----:B-1----:R-:W-:Y:S01]  /*1a50*/  ULEA UR17, UR25, UR4, 0x3 ;  /* 0x0000000419117291 */ /* 0x002fe2000f8e18ff */
[----:B--2---:R-:W-:Y:S01]  /*1a60*/  @!P5 MOV R3, 0x6000 ;  /* 0x000060000003d802 */ /* 0x004fe20000000f00 */
[----:B--2---:R-:W-:Y:S10]  /*1a70*/  @P0 BRA `(.L_x_27) ;  /* 0x00000000000c0947 */ /* 0x004ff40003800000 */
[----:B------:R-:W-:-:S04]  /*1a80*/  SHF.L.U32 R5, R15, 0x1f, RZ ;  /* 0x0000001f0f057819 */ /* 0x000fc800000006ff */
[----:B------:R-:W2:Y:S02]  /*1a90*/  SYNCS.PHASECHK.TRANS64.TRYWAIT P0, [UR17+0x40], R5 ;  /* 0x00004005ff0075a7 */ /* 0x000ea40008001111 */
[----:B--2---:R-:W-:Y:S05]  /*1aa0*/  @!P0 BRA `(.L_x_28) ;  /* 0x0000005000d08947 */ /* 0x004fea0003800000 */
.L_x_27:
[----:B------:R2:W-:Y:S01]  /*1ab0*/  @!P5 SYNCS.ARRIVE.TRANS64 RZ, [UR17], R3 ;  /* 0x00000003ffffd9a7 */ /* 0x0005e20008000011 */
[----:B------:R-:W-:Y:S04]  /*1ac0*/  BSSY.RECONVERGENT B0, `(.L_x_29) ;  /* 0x0000003000007945 */ /* 0x000fe80003800200 */
[----:B------:R-:W-:Y:S05]  /*1ad0*/  @P4 BRA `(.L_x_30) ;  /* 0x0000000000044947 */ /* 0x000fea0003800000 */
[----:B------:R-:W-:Y:S05]  /*1ae0*/  BPT.TRAP 0x1 ;  /* 0x000000040000795c */ /* 0x000fea0000300000 */
.L_x_30:
[----:B------:R-:W-:Y:S05]  /*1af0*/  BSYNC.RECONVERGENT B0 ;  /* 0x0000000000007941 */ /* 0x000fea0003800200 */
.L_x_29:
        /* <DEDUP_REMOVED lines=10> */
[----:B------:R-:W-:Y:S01]  /*1ba0*/  UIADD3 UR16, UPT, UPT, UR16, 0x4400, URZ ;  /* 0x0000440010107890 */ /* 0x000fe2000fffe0ff */
[----:B-1----:R-:W-:Y:S01]  /*1bb0*/  SHF.L.U32 R2, R15, 0x1f, RZ ;  /* 0x0000001f0f027819 */ /* 0x002fe200000006ff */
[----:B------:R-:W-:Y:S02]  /*1bc0*/  UIADD3.X UR31, UPT, UPT, URZ, UR23, URZ, UP1, !UPT ;  /* 0x00000017ff1f7290 */ /* 0x000fe40008ffe4ff */
[----:B------:R-:W-:Y:S01]  /*1bd0*/  UIADD3.X UR29, UPT, UPT, URZ, UR23, URZ, UP0, !UPT ;  /* 0x00000017ff1d7290 */ /* 0x000fe200087fe4ff */
[----:B------:R1:W1:Y:S01]  /*1be0*/  SYNCS.PHASECHK.TRANS64.TRYWAIT P0, [UR8+0x40], R2 ;  /* 0x00004002ff0075a7 */ /* 0x0002620008001108 */
[----:B------:R-:W-:Y:S01]  /*1bf0*/  ULEA UR8, UR25, UR4, 0xd ;  /* 0x0000000419087291 */ /* 0x000fe2000f8e68ff */
[----:B------:R-:W-:Y:S01]  /*1c00*/  UMOV UR26, 0x0 ;  /* 0x00000000001a7882 */ /* 0x000fe20000000000 */
[----:B------:R-:W-:-:S02]  /*1c10*/  UMOV UR27, 0x10000000 ;  /* 0x10000000001b7882 */ /* 0x000fc40000000000 */
[----:B------:R-:W-:Y:S01]  /*1c20*/  UIADD3 UR8, UPT, UPT, UR8, 0x24400, URZ ;  /* 0x0002440008087890 */ /* 0x000fe2000fffe0ff */
[----:B------:R-:W-:Y:S01]  /*1c30*/  UMOV UR19, UR35 ;  /* 0x0000002300137c82 */ /* 0x000fe20008000000 */
[----:B------:R-:W-:Y:S01]  /*1c40*/  UMOV UR20, UR36 ;  /* 0x0000002400147c82 */ /* 0x000fe20008000000 */
[----:B------:R-:W-:Y:S01]  /*1c50*/  UMOV UR12, UR36 ;  /* 0x00000024000c7c82 */ /* 0x000fe20008000000 */
[----:B------:R-:W-:Y:S01]  /*1c60*/  UMOV UR9, UR17 ;  /* 0x0000001100097c82 */ /* 0x000fe20008000000 */
[----:B------:R-:W-:Y:S01]  /*1c70*/  UMOV UR10, UR18 ;  /* 0x00000012000a7c82 */ /* 0x000fe20008000000 */
[----:B------:R1:W-:Y:S01]  /*1c80*/  UTMALDG.3D [UR16], [UR30], desc[UR26] ;  /* 0x00001a101e0075b4 */ /* 0x0003e20008011000 */
[----:B------:R-:W-:Y:S01]  /*1c90*/  UIADD3 UR24, UPT, UPT, UR24, 0x1, URZ ;  /* 0x0000000118187890 */ /* 0x000fe2000fffe0ff */
[----:B------:R-:W-:-:S03]  /*1ca0*/  UMOV UR25, UR6 ;  /* 0x0000000600197c82 */ /* 0x000fc60008000000 */
[----:B------:R-:W-:Y:S01]  /*1cb0*/  UISETP.NE.AND UP0, UPT, UR24, UR21, UPT ;  /* 0x000000151800728c */ /* 0x000fe2000bf05270 */
[----:B------:R1:W-:Y:S08]  /*1cc0*/  UTMALDG.3D [UR8], [UR28], desc[UR26] ;  /* 0x00001a081c0075b4 */ /* 0x0003f00008011000 */
[----:B------:R-:W-:Y:S05]  /*1cd0*/  BRA.U UP0, `(.L_x_31) ;  /* 0xfffffffd005c7547 */ /* 0x000fea000b83ffff */
.L_x_26:
[----:B-1----:R-:W-:Y:S01]  /*1ce0*/  LEA R2, R14, UR4, 0x3 ;  /* 0x000000040e027c11 */ /* 0x002fe2000f8e18ff */
[----:B------:R-:W-:Y:S01]  /*1cf0*/  NOP ;  /* 0x0000000000007918 */ /* 0x000fe20000000000 */
[----:B--2---:R-:W-:Y:S02]  /*1d00*/  SHF.L.U32 R3, R12, 0x1f, RZ ;  /* 0x0000001f0c037819 */ /* 0x004fe400000006ff */
[----:B------:R-:W-:Y:S02]  /*1d10*/  LEA R4, R14, UR4, 0x4 ;  /* 0x000000040e047c11 */ /* 0x000fe4000f8e20ff */
[----:B------:R-:W1:Y:S02]  /*1d20*/  SYNCS.PHASECHK.TRANS64.TRYWAIT P0, [R2+URZ+0xa0], R3 ;  /* 0x0000a003020075a7 */ /* 0x000e6400080011ff */
[----:B-1----:R-:W-:Y:S05]  /*1d30*/  @!P0 BRA `(.L_x_32) ;  /* 0x0000005000448947 */ /* 0x002fea0003800000 */
.L_x_102:
[----:B------:R-:W2:Y:S01]  /*1d40*/  LDS.128 R4, [R4+0x130] ;  /* 0x0001300004047984 */ /* 0x000ea20000000c00 */
[----:B---3--:R-:W-:Y:S01]  /*1d50*/  ISETP.GE.AND P0, PT, R72, 0x1, PT ;  /* 0x000000014800780c */ /* 0x008fe20003f06270 */
[----:B-1----:R-:W-:Y:S01]  /*1d60*/  VIADD R2, R2, 0xb0 ;  /* 0x000000b002027836 */ /* 0x002fe20000000000 */
[----:B------:R-:W-:Y:S01]  /*1d70*/  @!PT LDS RZ, [RZ] ;  /* 0x00000000fffff984 */ /* 0x000fe20000000800 */
[----:B------:R-:W-:Y:S01]  /*1d80*/  @!PT LDS RZ, [RZ] ;  /* 0x00000000fffff984 */ /* 0x000fe20000000800 */
[----:B------:R-:W-:Y:S01]  /*1d90*/  @!PT LDS RZ, [RZ] ;  /* 0x00000000fffff984 */ /* 0x000fe20000000800 */
[----:B------:R-:W-:Y:S01]  /*1da0*/  @!PT LDS RZ, [RZ] ;  /* 0x00000000fffff984 */ /* 0x000fe20000000800 */
[----:B------:R1:W-:Y:S06]  /*1db0*/  MEMBAR.ALL.CTA ;  /* 0x0000000000007992 */ /* 0x0003ec0000008000 */
[----:B-1----:R-:W1:Y:S01]  /*1dc0*/  FENCE.VIEW.ASYNC.S ;  /* 0x00000000000073c6 */ /* 0x002e620000000000 */
[----:B------:R-:W-:-:S04]  /*1dd0*/  PRMT R2, RZ, 0x654, R2 ;  /* 0x00000654ff027816 */ /* 0x000fc80000000002 */
[----:B-1----:R1:W-:Y:S01]  /*1de0*/  SYNCS.ARRIVE.TRANS64.RED.A1T0 RZ, [R2+URZ], RZ ;  /* 0x000000ff02ff79a7 */ /* 0x0023e200081004ff */
[----:B--2---:R-:W-:-:S13]  /*1df0*/  LOP3.LUT P2, RZ, R6, 0x1, RZ, 0xc0, !PT ;  /* 0x0000000106ff7812 */ /* 0x004fda000784c0ff */
[----:B------:R-:W-:Y:S01]  /*1e00*/  @P2 SHF.R.U32.HI R3, RZ, 0x10, R5 ;  /* 0x00000010ff032819 */ /* 0x000fe20000011605 */
[----:B------:R-:W-:Y:S01]  /*1e10*/  VOTEU.ANY UP0, P2 ;  /* 0x0000000000ff7886 */ /* 0x000fe20001000100 */
[----:B------:R-:W-:Y:S02]  /*1e20*/  @P2 MOV R13, R4 ;  /* 0x00000004000d2202 */ /* 0x000fe40000000f00 */
[----:B------:R-:W-:Y:S02]  /*1e30*/  @P2 R2UR.BROADCAST UR8, R3 ;  /* 0x00000000030822ca */ /* 0x000fe400008e0000 */
[----:B------:R-:W-:-:S11]  /*1e40*/  @P2 LOP3.LUT R11, R5, 0xffff, RZ, 0xc0, !PT ;  /* 0x0000ffff050b2812 */ /* 0x000fd600078ec0ff */
[----:B------:R-:W-:Y:S01]  /*1e50*/  @UP0 UMOV UR36, UR8 ;  /* 0x0000000800240c82 */ /* 0x000fe20008000000 */
[----:B-1----:R-:W-:Y:S05]  /*1e60*/  @!P0 BRA `(.L_x_33) ;  /* 0x0000000000b88947 */ /* 0x002fea0003800000 */
[----:B------:R-:W4:Y:S01]  /*1e70*/  LDC.64 R4, c[0x0][0xb18] ;  /* 0x0002c600ff047b82 */ /* 0x000f220000000a00 */
[----:B------:R-:W-:-:S07]  /*1e80*/  ISETP.NE.AND P3, PT, R72, 0x1, PT ;  /* 0x000000014800780c */ /* 0x000fce0003f65270 */
[----:B------:R-:W1:Y:S08]  /*1e90*/  LDC.64 R6, c[0x0][0xb10] ;  /* 0x0002c400ff067b82 */ /* 0x000e700000000a00 */
[----:B------:R-:W2:Y:S08]  /*1ea0*/  LDC R16, c[0x0][0xb20] ;  /* 0x0002c800ff107b82 */ /* 0x000eb00000000800 */
[----:B------:R-:W3:Y:S01]  /*1eb0*/  LDC R18, c[0x0][0xb0c] ;  /* 0x0002c300ff127b82 */ /* 0x000ee20000000800 */
[----:B----4-:R-:W-:Y:S01]  /*1ec0*/  IMAD.HI.U32 R17, R0, R5, RZ ;  /* 0x0000000500117227 */ /* 0x010fe200078e00ff */
[----:B------:R-:W-:-:S03]  /*1ed0*/  ISETP.NE.AND P0, PT, R4, 0x1, PT ;  /* 0x000000010400780c */ /* 0x000fc60003f05270 */
[----:B------:R-:W-:-:S03]  /*1ee0*/  IMAD.HI.U32 R5, R11, R5, RZ ;  /* 0x000000050b057227 */ /* 0x000fc600078e00ff */
[----:B------:R-:W4:Y:S01]  /*1ef0*/  LDC.64 R2, c[0x0][0xb28] ;  /* 0x0002ca00ff027b82 */ /* 0x000f220000000a00 */
[----:B-1----:R-:W-:-:S04]  /*1f00*/  IMAD.HI.U32 R20, R9, R6, RZ ;  /* 0x0000000609147227 */ /* 0x002fc800078e00ff */
[----:B------:R-:W-:Y:S01]  /*1f10*/  IMAD.HI.U32 R22, R13, R6, RZ ;  /* 0x000000060d167227 */ /* 0x000fe200078e00ff */
[----:B------:R-:W-:Y:S02]  /*1f20*/  SHF.R.U32.HI R20, RZ, R7, R20 ;  /* 0x00000007ff147219 */ /* 0x000fe40000011614 */
[-C--:B--2---:R-:W-:Y:S02]  /*1f30*/  SHF.R.U32.HI R17, RZ, R16.reuse, R17 ;  /* 0x00000010ff117219 */ /* 0x084fe40000011611 */
[----:B------:R-:W-:Y:S02]  /*1f40*/  SHF.R.U32.HI R16, RZ, R16, R5 ;  /* 0x00000010ff107219 */ /* 0x000fe40000011605 */
[----:B------:R-:W-:Y:S02]  /*1f50*/  SEL R17, R0, R17, !P0 ;  /* 0x0000001100117207 */ /* 0x000fe40004000000 */
[----:B------:R-:W-:Y:S02]  /*1f60*/  SHF.R.U32.HI R22, RZ, R7, R22 ;  /* 0x00000007ff167219 */ /* 0x000fe40000011616 */
[----:B---3--:R-:W-:-:S02]  /*1f70*/  ISETP.NE.AND P1, PT, R18, 0x1, PT ;  /* 0x000000011200780c */ /* 0x008fc40003f25270 */
[----:B------:R-:W-:Y:S02]  /*1f80*/  SEL R5, R11, R16, !P0 ;  /* 0x000000100b057207 */ /* 0x000fe40004000000 */
[----:B------:R-:W-:Y:S02]  /*1f90*/  SEL R19, R9, R20, !P1 ;  /* 0x0000001409137207 */ /* 0x000fe40004800000 */
[----:B------:R-:W-:Y:S01]  /*1fa0*/  SEL R7, R13, R22, !P1 ;  /* 0x000000160d077207 */ /* 0x000fe20004800000 */
[----:B----4-:R-:W-:-:S04]  /*1fb0*/  IMAD.HI.U32 R20, R17, R2, RZ ;  /* 0x0000000211147227 */ /* 0x010fc800078e00ff */
        /* <DEDUP_REMOVED lines=10> */
[----:B------:R-:W-:-:S04]  /*2060*/  @!P0 IMAD.HI.U32 R16, R7, R2, RZ ;  /* 0x0000000207108227 */ /* 0x000fc800078e00ff */
[----:B------:R-:W-:Y:S01]  /*2070*/  IMAD.MOV R2, RZ, RZ, -R6 ;  /* 0x000000ffff027224 */ /* 0x000fe200078e0a06 */
[----:B------:R-:W-:-:S03]  /*2080*/  @!P0 SHF.R.U32.HI R16, RZ, R3, R16 ;  /* 0x00000003ff108219 */ /* 0x000fc60000011610 */
[----:B------:R-:W-:Y:S01]  /*2090*/  IMAD R2, R72, R2, R5 ;  /* 0x0000000248027224 */ /* 0x000fe200078e0205 */
        /* <DEDUP_REMOVED lines=11> */
.L_x_33:
[----:B------:R-:W1:Y:S02]  /*2150*/  LDCU UR8, c[0x0][0xb30] ;  /* 0x00016600ff0877ac */ /* 0x000e640008000800 */
[----:B-1----:R-:W-:-:S09]  /*2160*/  UISETP.NE.AND UP0, UPT, UR8, 0x1, UPT ;  /* 0x000000010800788c */ /* 0x002fd2000bf05270 */
[----:B------:R-:W-:Y:S05]  /*2170*/  BRA.U UP0, `(.L_x_34) ;  /* 0x0000000100407547 */ /* 0x000fea000b800000 */
[----:B------:R-:W1:Y:S08]  /*2180*/  LDC.64 R4, c[0x0][0xb10] ;  /* 0x0002c400ff047b82 */ /* 0x000e700000000a00 */
[----:B------:R-:W2:Y:S08]  /*2190*/  LDC.64 R2, c[0x0][0xb18] ;  /* 0x0002c600ff027b82 */ /* 0x000eb00000000a00 */
[----:B------:R-:W3:Y:S08]  /*21a0*/  LDC R6, c[0x0][0xb20] ;  /* 0x0002c800ff067b82 */ /* 0x000ef00000000800 */
[----:B------:R-:W4:Y:S01]  /*21b0*/  LDC R16, c[0x0][0xb0c] ;  /* 0x0002c300ff107b82 */ /* 0x000f220000000800 */
[----:B-1----:R-:W-:-:S05]  /*21c0*/  IMAD.HI.U32 R4, R13, R4, RZ ;  /* 0x000000040d047227 */ /* 0x002fca00078e00ff */
[----:B------:R-:W-:Y:S01]  /*21d0*/  SHF.R.U32.HI R4, RZ, R5, R4 ;  /* 0x00000005ff047219 */ /* 0x000fe20000011604 */
[----:B--2---:R-:W-:Y:S01]  /*21e0*/  IMAD.HI.U32 R3, R11, R3, RZ ;  /* 0x000000030b037227 */ /* 0x004fe200078e00ff */
[----:B------:R-:W-:-:S04]  /*21f0*/  ISETP.NE.AND P0, PT, R2, 0x1, PT ;  /* 0x000000010200780c */ /* 0x000fc80003f05270 */
[----:B---3--:R-:W-:-:S04]  /*2200*/  SHF.R.U32.HI R6, RZ, R6, R3 ;  /* 0x00000006ff067219 */ /* 0x008fc80000011603 */
[----:B------:R-:W-:Y:S02]  /*2210*/  SEL R3, R11, R6, !P0 ;  /* 0x000000060b037207 */ /* 0x000fe40004000000 */
[----:B----4-:R-:W-:-:S04]  /*2220*/  ISETP.NE.AND P1, PT, R16, 0x1, PT ;  /* 0x000000011000780c */ /* 0x010fc80003f25270 */
[----:B------:R-:W-:-:S05]  /*2230*/  SEL R4, R13, R4, !P1 ;  /* 0x000000040d047207 */ /* 0x000fca0004800000 */
[----:B------:R-:W-:Y:S02]  /*2240*/  IMAD.IADD R5, R3, 0x1, -R4 ;  /* 0x0000000103057824 */ /* 0x000fe400078e0a04 */
[----:B------:R-:W-:Y:S02]  /*2250*/  IMAD.IADD R3, R4, 0x1, -R3 ;  /* 0x0000000104037824 */ /* 0x000fe400078e0a03 */
[----:B------:R-:W-:Y:S02]  /*2260*/  IMAD R13, R5, R16, R13 ;  /* 0x00000010050d7224 */ /* 0x000fe400078e020d */
[----:B------:R-:W-:-:S07]  /*2270*/  IMAD R11, R3, R2, R11 ;  /* 0x00000002030b7224 */ /* 0x000fce00078e020b */
.L_x_34:
[----:B------:R-:W-:Y:S01]  /*2280*/  VIADD R14, R14, 0x1 ;  /* 0x000000010e0e7836 */ /* 0x000fe20000000000 */
[----:B------:R-:W-:Y:S01]  /*2290*/  PLOP3.LUT P1, PT, PT, PT, PT, 0x80, 0x8 ;  /* 0x000000000008781c */ /* 0x000fe20003f2f070 */
[----:B------:R-:W-:Y:S02]  /*22a0*/  IMAD.IADD R167, R13, 0x1, R166 ;  /* 0x000000010da77824 */ /* 0x000fe400078e02a6 */
[----:B------:R-:W-:Y:S01]  /*22b0*/  IMAD.IADD R165, R11, 0x1, R164 ;  /* 0x000000010ba57824 */ /* 0x000fe200078e02a4 */
[----:B------:R-:W-:-:S04]  /*22c0*/  ISETP.NE.AND P0, PT, R14, 0x2, PT ;  /* 0x000000020e00780c */ /* 0x000fc80003f05270 */
[----:B------:R-:W-:Y:S02]  /*22d0*/  SEL R3, RZ, 0x1, P0 ;  /* 0x00000001ff037807 */ /* 0x000fe40000000000 */
[----:B------:R-:W-:Y:S02]  /*22e0*/  SEL R14, R14, RZ, P0 ;  /* 0x000000ff0e0e7207 */ /* 0x000fe40000000000 */
[----:B------:R-:W-:Y:S01]  /*22f0*/  LOP3.LUT R12, R12, R3, RZ, 0x3c, !PT ;  /* 0x000000030c0c7212 */ /* 0x000fe200078e3cff */
[----:B------:R-:W-:Y:S06]  /*2300*/  @P2 BRA `(.L_x_35) ;  /* 0xfffffff000982947 */ /* 0x000fec000383ffff */
[----:B------:R-:W-:Y:S01]  /*2310*/  UIADD3 UR4, UPT, UPT, UR4, 0x40, URZ ;  /* 0x0000004004047890 */ /* 0x000fe2000fffe0ff */
[----:B------:R-:W-:-:S03]  /*2320*/  SHF.L.U32 R3, R15, 0x1f, RZ ;  /* 0x0000001f0f037819 */ /* 0x000fc600000006ff */
[----:B------:R-:W-:-:S09]  /*2330*/  ULEA UR5, UR6, UR4, 0x3 ;  /* 0x0000000406057291 */ /* 0x000fd2000f8e18ff */
[----:B------:R-:W1:Y:S02]  /*2340*/  SYNCS.PHASECHK.TRANS64.TRYWAIT P0, [UR5], R3 ;  /* 0x00000003ff0075a7 */ /* 0x000e640008001105 */
[----:B-1----:R-:W-:Y:S05]  /*2350*/  @!P0 BRA `(.L_x_36) ;  /* 0x0000004800d08947 */ /* 0x002fea0003800000 */
.L_x_104:
[----:B------:R-:W-:-:S04]  /*2360*/  UIADD3 UR6, UPT, UPT, UR6, 0x1, URZ ;  /* 0x0000000106067890 */ /* 0x000fc8000fffe0ff */
[----:B------:R-:W-:-:S04]  /*2370*/  UISETP.NE.AND UP0, UPT, UR6, 0x8, UPT ;  /* 0x000000080600788c */ /* 0x000fc8000bf05270 */
[----:B------:R-:W-:Y:S02]  /*2380*/  USEL UR7, URZ, 0x1, UP0 ;  /* 0x00000001ff077887 */ /* 0x000fe40008000000 */
[----:B------:R-:W-:-:S04]  /*2390*/  USEL UR6, UR6, URZ, UP0 ;  /* 0x000000ff06067287 */ /* 0x000fc80008000000 */
[----:B------:R-:W-:Y:S01]  /*23a0*/  ULEA UR5, UR6, UR4, 0x3 ;  /* 0x0000000406057291 */ /* 0x000fe2000f8e18ff */
[----:B------:R-:W-:-:S04]  /*23b0*/  LOP3.LUT R2, R15, UR7, RZ, 0x3c, !PT ;  /* 0x000000070f027c12 */ /* 0x000fc8000f8e3cff */
[----:B-1----:R-:W-:-:S04]  /*23c0*/  SHF.L.U32 R3, R2, 0x1f, RZ ;  /* 0x0000001f02037819 */ /* 0x002fc800000006ff */
[----:B------:R-:W1:Y:S02]  /*23d0*/  SYNCS.PHASECHK.TRANS64.TRYWAIT P0, [UR5], R3 ;  /* 0x00000003ff0075a7 */ /* 0x000e640008001105 */
[----:B-1----:R-:W-:Y:S05]  /*23e0*/  @!P0 BRA `(.L_x_37) ;  /* 0x0000004800c48947 */ /* 0x002fea0003800000 */
.L_x_106:
        /* <DEDUP_REMOVED lines=9> */
.L_x_108:
        /* <DEDUP_REMOVED lines=9> */
.L_x_110:
        /* <DEDUP_REMOVED lines=9> */
.L_x_112:
        /* <DEDUP_REMOVED lines=9> */
.L_x_114:
        /* <DEDUP_REMOVED lines=9> */
.L_x_116:
[----:B------:R-:W-:-:S04]  /*26c0*/  UIADD3 UR6, UPT, UPT, UR6, 0x1, URZ ;  /* 0x0000000106067890 */ /* 0x000fc8000fffe0ff */
[----:B------:R-:W-:-:S04]  /*26d0*/  UISETP.NE.AND UP0, UPT, UR6, 0x8, UPT ;  /* 0x000000080600788c */ /* 0x000fc8000bf05270 */
[----:B------:R-:W-:Y:S02]  /*26e0*/  USEL UR5, URZ, 0x1, UP0 ;  /* 0x00000001ff057887 */ /* 0x000fe40008000000 */
[----:B------:R-:W-:-:S04]  /*26f0*/  USEL UR6, UR6, URZ, UP0 ;  /* 0x000000ff06067287 */ /* 0x000fc80008000000 */
[----:B------:R-:W-:Y:S01]  /*2700*/  ULEA UR6, UR6, UR4, 0x3 ;  /* 0x0000000406067291 */ /* 0x000fe2000f8e18ff */
[----:B-1----:R-:W-:-:S04]  /*2710*/  LOP3.LUT R3, R2, UR5, RZ, 0x3c, !PT ;  /* 0x0000000502037c12 */ /* 0x002fc8000f8e3cff */
[----:B------:R-:W-:Y:S01]  /*2720*/  SHF.L.U32 R3, R3, 0x1f, RZ ;  /* 0x0000001f03037819 */ /* 0x000fe200000006ff */
[----:B----4-:R-:W-:-:S07]  /*2730*/  IMAD.U32 R0, RZ, RZ, UR6 ;  /* 0x00000006ff007e24 */ /* 0x010fce000f8e00ff */
.L_x_43:
[----:B-1----:R1:W2:Y:S02]  /*2740*/  SYNCS.PHASECHK.TRANS64.TRYWAIT P0, [R0+URZ], R3 ;  /* 0x00000003000075a7 */ /* 0x0022a400080011ff */
[----:B--2---:R-:W-:Y:S05]  /*2750*/  @!P0 NANOSLEEP.SYNCS 0x989680 ;  /* 0x009896800000895d */ /* 0x004fea0003900000 */
[----:B------:R-:W2:Y:S02]  /*2760*/  @!P0 SYNCS.PHASECHK.TRANS64 P0, [R0+URZ], R3 ;  /* 0x00000003000085a7 */ /* 0x000ea400080010ff */
[----:B--2---:R-:W-:Y:S05]  /*2770*/  @P0 EXIT ;  /* 0x000000000000094d */ /* 0x004fea0003800000 */
[----:B------:R-:W-:Y:S05]  /*2780*/  BRA `(.L_x_43) ;  /* 0xfffffffc00ec7947 */ /* 0x000fea000383ffff */
.L_x_17:
[----:B------:R-:W-:-:S04]  /*2790*/  UISETP.NE.AND UP1, UPT, UR37, URZ, UPT ;  /* 0x000000ff2500728c */ /* 0x000fc8000bf25270 */
[----:B------:R-:W-:-:S09]  /*27a0*/  UISETP.NE.OR UP1, UPT, UR8, 0x1, UP1 ;  /* 0x000000010800788c */ /* 0x000fd20008f25670 */
[----:B------:R-:W-:Y:S05]  /*27b0*/  BRA.U UP1, `(.L_x_44) ;  /* 0x0000000501487547 */ /* 0x000fea000b800000 */
[----:B------:R-:W-:Y:S01]  /*27c0*/  ISETP.NE.AND P2, PT, R2, RZ, PT ;  /* 0x000000ff0200720c */ /* 0x000fe20003f45270 */
[----:B------:R-:W-:Y:S01]  /*27d0*/  IMAD.MOV.U32 R12, RZ, RZ, 0x1 ;  /* 0x00000001ff0c7424 */ /* 0x000fe200078e00ff */
[----:B------:R-:W-:Y:S02]  /*27e0*/  CS2R R10, SRZ ;  /* 0x00000000000a7805 */ /* 0x000fe4000001ff00 */
[----:B------:R-:W-:Y:S01]  /*27f0*/  CS2R R8, SRZ ;  /* 0x0000000000087805 */ /* 0x000fe2000001ff00 */
[----:B------:R-:W-:Y:S01]  /*2800*/  UMOV UR4, 0x400 ;  /* 0x0000040000047882 */ /* 0x000fe20000000000 */
[----:B------:R-:W-:Y:S01]  /*2810*/  UMOV UR6, URZ ;  /* 0x000000ff00067c82 */ /* 0x000fe20008000000 */
[----:B------:R-:W-:-:S12]  /*2820*/  ULEA UR37, UR37, UR4, 0x18 ;  /* 0x0000000425257291 */ /* 0x000fd8000f8ec0ff */
.L_x_48:
[----:B------:R-:W-:Y:S02]  /*2830*/  LEA R0, R8, UR37, 0x3 ;  /* 0x0000002508007c11 */ /* 0x000fe4000f8e18ff */
[----:B------:R-:W-:-:S03]  /*2840*/  SHF.L.U32 R5, R9, 0x1f, RZ ;  /* 0x0000001f09057819 */ /* 0x000fc600000006ff */
[----:B------:R-:W-:Y:S01]  /*2850*/  VIADD R4, R0, 0x110 ;  /* 0x0000011000047836 */ /* 0x000fe20000000000 */
[----:B------:R-:W1:Y:S02]  /*2860*/  SYNCS.PHASECHK.TRANS64.TRYWAIT P0, [R0+URZ+0x100], R5 ;  /* 0x00010005000075a7 */ /* 0x000e6400080011ff */
[----:B-1----:R-:W-:Y:S05]  /*2870*/  @!P0 BRA `(.L_x_45) ;  /* 0x0000004800308947 */ /* 0x002fea0003800000 */
.L_x_117:
[----:B------:R-:W-:Y:S01]  /*2880*/  ULEA UR5, UR6, UR37, 0x3 ;  /* 0x0000002506057291 */ /* 0x000fe2000f8e18ff */
[----:B------:R-:W-:Y:S02]  /*2890*/  PRMT R4, RZ, 0x654, R4 ;  /* 0x00000654ff047816 */ /* 0x000fe40000000004 */
[----:B-1----:R-:W-:Y:S01]  /*28a0*/  SHF.L.U32 R5, R12, 0x1f, RZ ;  /* 0x0000001f0c057819 */ /* 0x002fe200000006ff */
[----:B------:R-:W-:Y:S01]  /*28b0*/  UIADD3 UR4, UPT, UPT, UR5, 0xa0, URZ ;  /* 0x000000a005047890 */ /* 0x000fe2000fffe0ff */
[----:B------:R1:W-:Y:S05]  /*28c0*/  SYNCS.ARRIVE.TRANS64.RED.A1T0 RZ, [R4+URZ], RZ ;  /* 0x000000ff04ff79a7 */ /* 0x0003ea00081004ff */
[----:B------:R-:W-:Y:S01]  /*28d0*/  IMAD.U32 R7, RZ, RZ, UR4 ;  /* 0x00000004ff077e24 */ /* 0x000fe2000f8e00ff */
[----:B------:R-:W2:Y:S04]  /*28e0*/  SYNCS.PHASECHK.TRANS64.TRYWAIT P0, [UR5+0xb0], R5 ;  /* 0x0000b005ff0075a7 */ /* 0x000ea80008001105 */
[----:B------:R-:W-:Y:S01]  /*28f0*/  PRMT R6, R2, 0x654, R7 ;  /* 0x0000065402067816 */ /* 0x000fe20000000007 */
[----:B-1----:R-:W-:Y:S01]  /*2900*/  @!P2 IMAD.MOV.U32 R4, RZ, RZ, 0x10 ;  /* 0x00000010ff04a424 */ /* 0x002fe200078e00ff */
[----:B--2---:R-:W-:Y:S06]  /*2910*/  @!P0 BRA `(.L_x_46) ;  /* 0x00000048001c8947 */ /* 0x004fec0003800000 */
.L_x_119:
[----:B------:R-:W-:Y:S01]  /*2920*/  ULEA UR4, UR6, UR37, 0x4 ;  /* 0x0000002506047291 */ /* 0x000fe2000f8e20ff */
[----:B------:R-:W-:Y:S01]  /*2930*/  SEL R3, R6, R3, !P2 ;  /* 0x0000000306037207 */ /* 0x000fe20005000000 */
[----:B------:R-:W-:Y:S01]  /*2940*/  UIADD3 UR5, UPT, UPT, UR5, 0xa0, URZ ;  /* 0x000000a005057890 */ /* 0x000fe2000fffe0ff */
[----:B-1----:R-:W-:Y:S01]  /*2950*/  LEA R0, R11, UR37, 0x3 ;  /* 0x000000250b007c11 */ /* 0x002fe2000f8e18ff */
[----:B------:R-:W-:Y:S01]  /*2960*/  UIADD3 UR4, UPT, UPT, UR4, 0x130, URZ ;  /* 0x0000013004047890 */ /* 0x000fe2000fffe0ff */
[----:B------:R-:W-:Y:S01]  /*2970*/  SHF.L.U32 R5, R10, 0x1f, RZ ;  /* 0x0000001f0a057819 */ /* 0x000fe200000006ff */
[----:B------:R1:W-:Y:S01]  /*2980*/  @!P2 SYNCS.ARRIVE.TRANS64.RED RZ, [R3+URZ], R4 ;  /* 0x0000000403ffa9a7 */ /* 0x0003e200080004ff */
[----:B------:R-:W-:Y:S01]  /*2990*/  UIADD3 UR6, UPT, UPT, UR6, 0x1, URZ ;  /* 0x0000000106067890 */ /* 0x000fe2000fffe0ff */
[----:B------:R-:W-:-:S03]  /*29a0*/  VIADD R8, R8, 0x1 ;  /* 0x0000000108087836 */ /* 0x000fc60000000000 */
[----:B------:R-:W-:Y:S02]  /*29b0*/  UISETP.NE.AND UP0, UPT, UR6, 0x2, UPT ;  /* 0x000000020600788c */ /* 0x000fe4000bf05270 */
[----:B------:R-:W-:Y:S06]  /*29c0*/  UGETNEXTWORKID.BROADCAST [UR4], [UR5] ;  /* 0x00000000040073ca */ /* 0x000fec0008000100 */
[----:B------:R-:W-:Y:S01]  /*29d0*/  USEL UR4, URZ, 0x1, UP0 ;  /* 0x00000001ff047887 */ /* 0x000fe20008000000 */
[----:B------:R-:W-:Y:S01]  /*29e0*/  ISETP.NE.AND P0, PT, R8, 0x2, PT ;  /* 0x000000020800780c */ /* 0x000fe20003f05270 */
[----:B------:R-:W-:Y:S01]  /*29f0*/  USEL UR6, UR6, URZ, UP0 ;  /* 0x000000ff06067287 */ /* 0x000fe20008000000 */
[----:B------:R-:W2:Y:S03]  /*2a00*/  SYNCS.PHASECHK.TRANS64.TRYWAIT P1, [R0+URZ+0xa0], R5 ;  /* 0x0000a005000075a7 */ /* 0x000ea600080211ff */
[----:B------:R-:W-:Y:S01]  /*2a10*/  LOP3.LUT R12, R12, UR4, RZ, 0x3c, !PT ;  /* 0x000000040c0c7c12 */ /* 0x000fe2000f8e3cff */
[----:B-12---:R-:W-:Y:S07]  /*2a20*/  @!P1 BRA `(.L_x_47) ;  /* 0x0000004400f09947 */ /* 0x006fee0003800000 */
.L_x_120:
[C---:B------:R-:W-:Y:S01]  /*2a30*/  LEA R4, R11.reuse, UR37, 0x4 ;  /* 0x000000250b047c11 */ /* 0x040fe2000f8e20ff */
[----:B-1----:R-:W-:Y:S01]  /*2a40*/  VIADD R0, R0, 0xb0 ;  /* 0x000000b000007836 */ /* 0x002fe20000000000 */
[----:B------:R-:W-:Y:S01]  /*2a50*/  SEL R8, R8, RZ, P0 ;  /* 0x000000ff08087207 */ /* 0x000fe20000000000 */
[----:B------:R-:W-:-:S03]  /*2a60*/  VIADD R11, R11, 0x1 ;  /* 0x000000010b0b7836 */ /* 0x000fc60000000000 */
[----:B------:R-:W1:Y:S01]  /*2a70*/  LDS.128 R4, [R4+0x130] ;  /* 0x0001300004047984 */ /* 0x000e620000000c00 */
[----:B------:R-:W-:Y:S02]  /*2a80*/  PRMT R0, RZ, 0x654, R0 ;  /* 0x00000654ff007816 */ /* 0x000fe40000000000 */
[C---:B------:R-:W-:Y:S01]  /*2a90*/  ISETP.NE.AND P1, PT, R11.reuse, 0x2, PT ;  /* 0x000000020b00780c */ /* 0x040fe20003f25270 */
[----:B------:R-:W-:Y:S01]  /*2aa0*/  @!PT LDS RZ, [RZ] ;  /* 0x00000000fffff984 */ /* 0x000fe20000000800 */
[----:B------:R-:W-:Y:S01]  /*2ab0*/  @!PT LDS RZ, [RZ] ;  /* 0x00000000fffff984 */ /* 0x000fe20000000800 */
[----:B------:R-:W-:Y:S01]  /*2ac0*/  @!PT LDS RZ, [RZ] ;  /* 0x00000000fffff984 */ /* 0x000fe20000000800 */
[----:B------:R-:W-:Y:S01]  /*2ad0*/  @!PT LDS RZ, [RZ] ;  /* 0x00000000fffff984 */ /* 0x000fe20000000800 */
[----:B------:R2:W-:Y:S06]  /*2ae0*/  MEMBAR.ALL.CTA ;  /* 0x0000000000007992 */ /* 0x0005ec0000008000 */
[----:B--2---:R-:W2:Y:S01]  /*2af0*/  FENCE.VIEW.ASYNC.S ;  /* 0x00000000000073c6 */ /* 0x004ea20000000000 */
[----:B------:R-:W-:Y:S01]  /*2b00*/  SEL R11, R11, RZ, P1 ;  /* 0x000000ff0b0b7207 */ /* 0x000fe20000800000 */
[----:B--2---:R2:W-:Y:S01]  /*2b10*/  SYNCS.ARRIVE.TRANS64.RED.A1T0 RZ, [R0+URZ], RZ ;  /* 0x000000ff00ff79a7 */ /* 0x0045e200081004ff */
[----:B-1----:R-:W-:-:S02]  /*2b20*/  LOP3.LUT P3, RZ, R6, 0x1, RZ, 0xc0, !PT ;  /* 0x0000000106ff7812 */ /* 0x002fc4000786c0ff */
[----:B------:R-:W-:-:S04]  /*2b30*/  SEL R5, RZ, 0x1, P1 ;  /* 0x00000001ff057807 */ /* 0x000fc80000800000 */
[----:B------:R-:W-:Y:S02]  /*2b40*/  LOP3.LUT R10, R10, R5, RZ, 0x3c, !PT ;  /* 0x000000050a0a7212 */ /* 0x000fe400078e3cff */
[----:B--2---:R-:W-:-:S04]  /*2b50*/  SEL R0, RZ, 0x1, P0 ;  /* 0x00000001ff007807 */ /* 0x004fc80000000000 */
[----:B------:R-:W-:Y:S01]  /*2b60*/  LOP3.LUT R9, R9, R0, RZ, 0x3c, !PT ;  /* 0x0000000009097212 */ /* 0x000fe200078e3cff */
[----:B------:R-:W-:Y:S06]  /*2b70*/  @P3 BRA `(.L_x_48) ;  /* 0xfffffffc002c3947 */ /* 0x000fec000383ffff */
[----:B------:R-:W-:Y:S01]  /*2b80*/  ULEA UR5, UR6, UR37, 0x3 ;  /* 0x0000002506057291 */ /* 0x000fe2000f8e18ff */
[----:B------:R-:W-:-:S08]  /*2b90*/  SHF.L.U32 R3, R12, 0x1f, RZ ;  /* 0x0000001f0c037819 */ /* 0x000fd000000006ff */
[----:B------:R-:W1:Y:S02]  /*2ba0*/  SYNCS.PHASECHK.TRANS64 P0, [UR5+0xb0], R3 ;  /* 0x0000b003ff0075a7 */ /* 0x000e640008001005 */
[----:B-1----:R-:W-:Y:S05]  /*2bb0*/  @P0 BRA `(.L_x_49) ;  /* 0x0000000000080947 */ /* 0x002fea0003800000 */
[----:B------:R-:W1:Y:S02]  /*2bc0*/  SYNCS.PHASECHK.TRANS64.TRYWAIT P0, [UR5+0xb0], R3 ;  /* 0x0000b003ff0075a7 */ /* 0x000e640008001105 */
[----:B-1----:R-:W-:Y:S05]  /*2bd0*/  @!P0 BRA `(.L_x_50) ;  /* 0x0000004400988947 */ /* 0x002fea0003800000 */
.L_x_49:
[----:B------:R-:W-:-:S04]  /*2be0*/  UIADD3 UR4, UPT, UPT, UR6, 0x1, URZ ;  /* 0x0000000106047890 */ /* 0x000fc8000fffe0ff */
[----:B------:R-:W-:-:S04]  /*2bf0*/  UISETP.NE.AND UP0, UPT, UR4, 0x2, UPT ;  /* 0x000000020400788c */ /* 0x000fc8000bf05270 */
[----:B------:R-:W-:Y:S02]  /*2c00*/  USEL UR7, URZ, 0x1, UP0 ;  /* 0x00000001ff077887 */ /* 0x000fe40008000000 */
[----:B------:R-:W-:-:S04]  /*2c10*/  USEL UR4, UR4, URZ, UP0 ;  /* 0x000000ff04047287 */ /* 0x000fc80008000000 */
[----:B------:R-:W-:Y:S01]  /*2c20*/  ULEA UR4, UR4, UR37, 0x3 ;  /* 0x0000002504047291 */ /* 0x000fe2000f8e18ff */
[----:B-1----:R-:W-:-:S04]  /*2c30*/  LOP3.LUT R3, R12, UR7, RZ, 0x3c, !PT ;  /* 0x000000070c037c12 */ /* 0x002fc8000f8e3cff */
[----:B------:R-:W-:-:S04]  /*2c40*/  SHF.L.U32 R0, R3, 0x1f, RZ ;  /* 0x0000001f03007819 */ /* 0x000fc800000006ff */
[----:B------:R-:W1:Y:S02]  /*2c50*/  SYNCS.PHASECHK.TRANS64 P0, [UR4+0xb0], R0 ;  /* 0x0000b000ff0075a7 */ /* 0x000e640008001004 */
[----:B-1----:R-:W-:Y:S05]  /*2c60*/  @P0 EXIT ;  /* 0x000000000000094d */ /* 0x002fea0003800000 */
[----:B------:R-:W-:Y:S02]  /*2c70*/  SHF.L.U32 R3, R3, 0x1f, RZ ;  /* 0x0000001f03037819 */ /* 0x000fe400000006ff */
[----:B------:R-:W-:-:S07]  /*2c80*/  MOV R0, UR4 ;  /* 0x0000000400007c02 */ /* 0x000fce0008000f00 */
.L_x_51:
[----:B-1----:R1:W2:Y:S02]  /*2c90*/  SYNCS.PHASECHK.TRANS64.TRYWAIT P0, [R0+URZ+0xb0], R3 ;  /* 0x0000b003000075a7 */ /* 0x0022a400080011ff */
[----:B--2---:R-:W-:Y:S05]  /*2ca0*/  @!P0 NANOSLEEP.SYNCS 0x989680 ;  /* 0x009896800000895d */ /* 0x004fea0003900000 */
[----:B------:R-:W2:Y:S02]  /*2cb0*/  @!P0 SYNCS.PHASECHK.TRANS64 P0, [R0+URZ+0xb0], R3 ;  /* 0x0000b003000085a7 */ /* 0x000ea400080010ff */
[----:B--2---:R-:W-:Y:S05]  /*2cc0*/  @P0 EXIT ;  /* 0x000000000000094d */ /* 0x004fea0003800000 */
[----:B------:R-:W-:Y:S05]  /*2cd0*/  BRA `(.L_x_51) ;  /* 0xfffffffc00ec7947 */ /* 0x000fea000383ffff */
.L_x_44:
[----:B------:R-:W-:-:S09]  /*2ce0*/  UISETP.NE.AND UP1, UPT, UR8, URZ, UPT ;  /* 0x000000ff0800728c */ /* 0x000fd2000bf25270 */
[----:B------:R-:W-:Y:S05]  /*2cf0*/  BRA.U UP1, `(.L_x_52) ;  /* 0x0000000d01b47547 */ /* 0x000fea000b800000 */
[----:B------:R-:W-:Y:S01]  /*2d00*/  UMOV UR4, 0x40 ;  /* 0x0000004000047882 */ /* 0x000fe20000000000 */
[----:B------:R-:W-:Y:S01]  /*2d10*/  NOP ;  /* 0x0000000000007918 */ /* 0x000fe20000000000 */
[----:B------:R-:W-:Y:S01]  /*2d20*/  ULEA UR4, UR37, UR4, 0x18 ;  /* 0x0000000425047291 */ /* 0x000fe2000f8ec0ff */
[----:B------:R-:W-:Y:S02]  /*2d30*/  UMOV UR5, 0x400 ;  /* 0x0000040000057882 */ /* 0x000fe40000000000 */
[----:B------:R-:W-:-:S06]  /*2d40*/  ULEA UR37, UR37, UR5, 0x18 ;  /* 0x0000000525257291 */ /* 0x000fcc000f8ec0ff */
[----:B------:R-:W1:Y:S02]  /*2d50*/  LDS.U8 R0, [UR4+0x1c] ;  /* 0x00001c04ff007984 */ /* 0x000e640008000000 */
[----:B-1----:R-:W-:-:S13]  /*2d60*/  ISETP.NE.AND P0, PT, R0, RZ, PT ;  /* 0x000000ff0000720c */ /* 0x002fda0003f05270 */
[----:B------:R-:W-:Y:S05]  /*2d70*/  @P0 BRA `(.L_x_53) ;  /* 0x0000000000580947 */ /* 0x000fea0003800000 */
[----:B------:R-:W-:-:S13]  /*2d80*/  ELECT P0, URZ, PT ;  /* 0x0000000000ff782f */ /* 0x000fda0003800000 */
[----:B------:R-:W-:Y:S05]  /*2d90*/  @!P0 BRA `(.L_x_54) ;  /* 0x0000000000608947 */ /* 0x000fea0003800000 */
[----:B------:R-:W-:Y:S01]  /*2da0*/  UMOV UR5, 0x10 ;  /* 0x0000001000057882 */ /* 0x000fe20000000000 */
[----:B------:R-:W-:Y:S01]  /*2db0*/  HFMA2 R0, -RZ, RZ, 0, 5.9604644775390625e-08 ;  /* 0x00000001ff007431 */ /* 0x000fe200000001ff */
[----:B------:R-:W-:-:S03]  /*2dc0*/  MOV R2, 0xffff ;  /* 0x0000ffff00027802 */ /* 0x000fc60000000f00 */
[----:B------:R-:W-:Y:S04]  /*2dd0*/  DEPBAR.LE SB1, 0x36 ;  /* 0x00009d800000791a */ /* 0x000fe80000000000 */
[----:B------:R-:W1:Y:S02]  /*2de0*/  UTCATOMSWS.FIND_AND_SET.ALIGN UP0, UR5, UR5 ;  /* 0x00000005000575e3 */ /* 0x000e640008000800 */
[----:B-1----:R-:W-:Y:S01]  /*2df0*/  MOV R3, UR5 ;  /* 0x0000000500037c02 */ /* 0x002fe20008000f00 */
[----:B------:R-:W-:Y:S06]  /*2e00*/  BRA.U UP0, `(.L_x_55) ;  /* 0x0000000100187547 */ /* 0x000fec000b800000 */
.L_x_56:
[----:B------:R-:W-:Y:S05]  /*2e10*/  NANOSLEEP 0x64 ;  /* 0x000000640000795d */ /* 0x000fea0003800000 */
[----:B------:R-:W-:-:S05]  /*2e20*/  UMOV UR5, 0x10 ;  /* 0x0000001000057882 */ /* 0x000fca0000000000 */
[----:B------:R-:W-:Y:S04]  /*2e30*/  DEPBAR.LE SB1, 0x36 ;  /* 0x00009d800000791a */ /* 0x000fe80000000000 */
[----:B------:R-:W1:Y:S02]  /*2e40*/  UTCATOMSWS.FIND_AND_SET.ALIGN UP0, UR5, UR5 ;  /* 0x00000005000575e3 */ /* 0x000e640008000800 */
[----:B-1----:R-:W-:Y:S01]  /*2e50*/  MOV R3, UR5 ;  /* 0x0000000500037c02 */ /* 0x002fe20008000f00 */
[----:B------:R-:W-:Y:S05]  /*2e60*/  BRA.U !UP0, `(.L_x_56) ;  /* 0xfffffffd08e87547 */ /* 0x000fea000b83ffff */
.L_x_55:
[-C--:B------:R-:W-:Y:S02]  /*2e70*/  SHF.L.U32 R2, R2, R3.reuse, RZ ;  /* 0x0000000302027219 */ /* 0x080fe400000006ff */
[----:B------:R-:W-:Y:S01]  /*2e80*/  SHF.L.U32 R0, R0, R3, RZ ;  /* 0x0000000300007219 */ /* 0x000fe200000006ff */
[----:B------:R-:W-:Y:S02]  /*2e90*/  IMAD.SHL.U32 R3, R3, 0x20, RZ ;  /* 0x0000002003037824 */ /* 0x000fe400078e00ff */
[----:B------:R1:W-:Y:S04]  /*2ea0*/  ATOMS.OR RZ, [UR4+0x14], R2 ;  /* 0x00001402ffff798c */ /* 0x0003e8000b000004 */
[----:B------:R1:W-:Y:S04]  /*2eb0*/  ATOMS.OR RZ, [UR4+0x18], R0 ;  /* 0x00001800ffff798c */ /* 0x0003e8000b000004 */
[----:B------:R1:W-:Y:S01]  /*2ec0*/  STS [UR37+0x150], R3 ;  /* 0x00015003ff007988 */ /* 0x0003e20008000825 */
[----:B------:R-:W-:Y:S05]  /*2ed0*/  BRA `(.L_x_54) ;  /* 0x0000000000107947 */ /* 0x000fea0003800000 */
.L_x_53:
[----:B------:R-:W-:Y:S02]  /*2ee0*/  MOV R0, 0xffffffff ;  /* 0xffffffff00007802 */ /* 0x000fe40000000f00 */
[----:B------:R-:W-:-:S03]  /*2ef0*/  MOV R2, 0x2f20 ;  /* 0x00002f2000027802 */ /* 0x000fc60000000f00 */
[----:B------:R1:W-:Y:S04]  /*2f00*/  STS [UR37+0x150], R0 ;  /* 0x00015000ff007988 */ /* 0x0003e80008000825 */
[----:B-1-3-5:R-:W-:Y:S05]  /*2f10*/  CALL.REL.NOINC `($__internal_1_$__cuda_sm10x_tcgen05_guardrail_trap_phase_invalid_during_alloc) ;  /* 0x0000004800147944 */ /* 0x02afea0003c00000 */
.L_x_54:
[----:B------:R-:W-:Y:S05]  /*2f20*/  WARPSYNC.ALL ;  /* 0x0000000000007948 */ /* 0x000fea0003800000 */
[----:B------:R-:W2:Y:S01]  /*2f30*/  S2UR UR5, SR_CgaCtaId ;  /* 0x00000000000579c3 */ /* 0x000ea20000008800 */
[----:B------:R-:W-:Y:S01]  /*2f40*/  UMOV UR4, 0x400 ;  /* 0x0000040000047882 */ /* 0x000fe20000000000 */
[----:B------:R-:W-:-:S06]  /*2f50*/  NOP ;  /* 0x0000000000007918 */ /* 0x000fcc0000000000 */
[----:B------:R-:W-:Y:S06]  /*2f60*/  BAR.ARV 0x6, 0xa0 ;  /* 0x0182800000007b1d */ /* 0x000fec0000002000 */
[----:B------:R-:W4:Y:S01]  /*2f70*/  LDCU UR7, c[0x0][0x38c] ;  /* 0x00007180ff0777ac */ /* 0x000f220008000800 */
[----:B------:R-:W-:Y:S01]  /*2f80*/  IMAD.MOV.U32 R11, RZ, RZ, 0x1 ;  /* 0x00000001ff0b7424 */ /* 0x000fe200078e00ff */
[----:B------:R-:W-:Y:S01]  /*2f90*/  CS2R R8, SRZ ;  /* 0x0000000000087805 */ /* 0x000fe2000001ff00 */
[----:B------:R-:W-:Y:S01]  /*2fa0*/  IMAD.MOV.U32 R10, RZ, RZ, RZ ;  /* 0x000000ffff0a7224 */ /* 0x000fe200078e00ff */
[----:B------:R-:W3:Y:S01]  /*2fb0*/  LDCU UR6, c[0x0][0x38c] ;  /* 0x00007180ff0677ac */ /* 0x000ee20008000800 */
[----:B------:R-:W-:Y:S01]  /*2fc0*/  UMOV UR15, URZ ;  /* 0x000000ff000f7c82 */ /* 0x000fe20008000000 */
[----:B------:R-:W-:Y:S01]  /*2fd0*/  UMOV UR14, URZ ;  /* 0x000000ff000e7c82 */ /* 0x000fe20008000000 */
[----:B--2---:R-:W-:Y:S01]  /*2fe0*/  ULEA UR5, UR5, UR4, 0x18 ;  /* 0x0000000405057291 */ /* 0x004fe2000f8ec0ff */
[----:B------:R-:W-:Y:S01]  /*2ff0*/  UMOV UR24, 0x0 ;  /* 0x0000000000187882 */ /* 0x000fe20000000000 */
[----:B------:R-:W-:-:S02]  /*3000*/  UMOV UR25, 0x81004a0 ;  /* 0x081004a000197882 */ /* 0x000fc40000000000 */
[----:B------:R-:W-:Y:S02]  /*3010*/  UIADD3 UR10, UPT, UPT, UR5, 0x4400, URZ ;  /* 0x00004400050a7890 */ /* 0x000fe4000fffe0ff */
[----:B------:R-:W-:Y:S02]  /*3020*/  UIADD3 UR11, UPT, UPT, UR5, 0x24400, URZ ;  /* 0x00024400050b7890 */ /* 0x000fe4000fffe0ff */
[----:B----4-:R-:W-:Y:S01]  /*3030*/  UIADD3 UR7, UPT, UPT, UR7, 0x7f, URZ ;  /* 0x0000007f07077890 */ /* 0x010fe2000fffe0ff */
[----:B-1----:R-:W1:Y:S01]  /*3040*/  LDS R0, [UR5+0x150] ;  /* 0x00015005ff007984 */ /* 0x002e620008000800 */
[----:B------:R-:W-:Y:S02]  /*3050*/  USHF.R.U32.HI UR10, URZ, 0x4, UR10 ;  /* 0x00000004ff0a7899 */ /* 0x000fe4000801160a */
[----:B------:R-:W-:Y:S02]  /*3060*/  USHF.R.S32.HI UR4, URZ, 0x1f, UR7 ;  /* 0x0000001fff047899 */ /* 0x000fe40008011407 */
[----:B------:R-:W-:-:S02]  /*3070*/  USHF.R.U32.HI UR11, URZ, 0x4, UR11 ;  /* 0x00000004ff0b7899 */ /* 0x000fc4000801160b */
[----:B------:R-:W-:Y:S02]  /*3080*/  ULEA.HI UR4, UR4, UR7, URZ, 0x7 ;  /* 0x0000000704047291 */ /* 0x000fe4000f8f38ff */
[----:B------:R-:W-:Y:S02]  /*3090*/  ULOP3.LUT UR10, UR10, 0x3fff, URZ, 0xc0, !UPT ;  /* 0x00003fff0a0a7892 */ /* 0x000fe4000f8ec0ff */
[----:B------:R-:W-:Y:S02]  /*30a0*/  USHF.R.S32.HI UR4, URZ, 0x7, UR4 ;  /* 0x00000007ff047899 */ /* 0x000fe40008011404 */
[----:B------:R-:W-:Y:S02]  /*30b0*/  ULOP3.LUT UR11, UR11, 0x3fff, URZ, 0xc0, !UPT ;  /* 0x00003fff0b0b7892 */ /* 0x000fe4000f8ec0ff */
[----:B------:R-:W-:Y:S01]  /*30c0*/  UISETP.LT.AND UP0, UPT, UR4, 0x1, UPT ;  /* 0x000000010400788c */ /* 0x000fe2000bf01270 */
[----:B------:R-:W-:Y:S01]  /*30d0*/  UMOV UR22, 0x0 ;  /* 0x0000000000167882 */ /* 0x000fe20000000000 */
[----:B------:R-:W-:-:S02]  /*30e0*/  UMOV UR23, 0x81004a0 ;  /* 0x081004a000177882 */ /* 0x000fc40000000000 */
[----:B------:R-:W-:Y:S02]  /*30f0*/  USEL UR9, UR4, 0x1, !UP0 ;  /* 0x0000000104097887 */ /* 0x000fe4000c000000 */
[----:B------:R-:W-:Y:S02]  /*3100*/  ULOP3.LUT UR10, UR10, 0x10000, URZ, 0xfc, !UPT ;  /* 0x000100000a0a7892 */ /* 0x000fe4000f8efcff */
[----:B------:R-:W-:Y:S02]  /*3110*/  ULOP3.LUT UR11, UR11, 0x10000, URZ, 0xfc, !UPT ;  /* 0x000100000b0b7892 */ /* 0x000fe4000f8efcff */
[----:B------:R-:W-:Y:S02]  /*3120*/  UIADD3 UR9, UPT, UPT, -UR9, URZ, URZ ;  /* 0x000000ff09097290 */ /* 0x000fe4000fffe1ff */
[----:B---3--:R-:W-:Y:S01]  /*3130*/  UISETP.GE.AND UP3, UPT, UR6, 0x1, UPT ;  /* 0x000000010600788c */ /* 0x008fe2000bf66270 */
[----:B------:R-:W-:Y:S01]  /*3140*/  UMOV UR20, 0x0 ;  /* 0x0000000000147882 */ /* 0x000fe20000000000 */
[----:B------:R-:W-:Y:S01]  /*3150*/  UMOV UR21, 0x81004a0 ;  /* 0x081004a000157882 */ /* 0x000fe20000000000 */
[----:B------:R-:W-:Y:S01]  /*3160*/  UMOV UR18, 0x0 ;  /* 0x0000000000127882 */ /* 0x000fe20000000000 */
[----:B------:R-:W-:Y:S01]  /*3170*/  UMOV UR19, 0x81004a0 ;  /* 0x081004a000137882 */ /* 0x000fe20000000000 */
[----:B-1----:R-:W-:-:S15]  /*3180*/  R2UR UR16, R0 ;  /* 0x00000000001072ca */ /* 0x002fde00000e0000 */
.L_x_63:
[----:B------:R-:W-:Y:S02]  /*3190*/  LEA R0, R10, UR5, 0x3 ;  /* 0x000000050a007c11 */ /* 0x000fe4000f8e18ff */
[----:B------:R-:W-:Y:S02]  /*31a0*/  SHF.L.U32 R5, R9, 0x1f, RZ ;  /* 0x0000001f09057819 */ /* 0x000fe400000006ff */
[----:B------:R-:W-:Y:S01]  /*31b0*/  PLOP3.LUT P0, PT, PT, PT, UP3, 0x80, 0x8 ;  /* 0x000000000008781c */ /* 0x000fe20003f0f038 */
[----:B------:R-:W-:Y:S01]  /*31c0*/  VIADD R3, R0, 0xb0 ;  /* 0x000000b000037836 */ /* 0x000fe20000000000 */
[----:B-1----:R-:W1:Y:S02]  /*31d0*/  SYNCS.PHASECHK.TRANS64.TRYWAIT P1, [R0+URZ+0xa0], R5 ;  /* 0x0000a005000075a7 */ /* 0x002e6400080211ff */
[----:B-1-3--:R-:W-:Y:S09]  /*31e0*/  @!P1 BRA `(.L_x_57) ;  /* 0x00000040002c9947 */ /* 0x00aff20003800000 */
.L_x_122:
[----:B------:R-:W-:Y:S01]  /*31f0*/  LEA R4, R10, UR5, 0x4 ;  /* 0x000000050a047c11 */ /* 0x000fe2000f8e20ff */
[----:B------:R-:W-:Y:S01]  /*3200*/  @UP3 ULEA UR6, UR14, UR5, 0x3 ;  /* 0x000000050e063291 */ /* 0x000fe2000f8e18ff */
[----:B------:R-:W-:Y:S01]  /*3210*/  PLOP3.LUT P2, PT, PT, PT, PT, 0x80, 0x8 ;  /* 0x000000000008781c */ /* 0x000fe20003f4f070 */
[----:B------:R-:W-:Y:S01]  /*3220*/  ULEA UR7, UR15, UR5, 0x3 ;  /* 0x000000050f077291 */ /* 0x000fe2000f8e18ff */
[----:B------:R-:W-:Y:S01]  /*3230*/  PRMT R3, RZ, 0x654, R3 ;  /* 0x00000654ff037816 */ /* 0x000fe20000000003 */
[----:B------:R-:W-:Y:S01]  /*3240*/  ULEA UR8, UR15, UR16, 0x6 ;  /* 0x000000100f087291 */ /* 0x000fe2000f8e30ff */
[----:B-1----:R-:W1:Y:S01]  /*3250*/  LDS.128 R4, [R4+0x130] ;  /* 0x0001300004047984 */ /* 0x002e620000000c00 */
[----:B------:R-:W-:Y:S02]  /*3260*/  @P0 SHF.L.U32 R2, R8, 0x1f, RZ ;  /* 0x0000001f08020819 */ /* 0x000fe400000006ff */
[----:B------:R-:W-:Y:S01]  /*3270*/  SHF.L.U32 R0, R11, 0x1f, RZ ;  /* 0x0000001f0b007819 */ /* 0x000fe200000006ff */
[----:B------:R-:W-:Y:S01]  /*3280*/  @!PT LDS RZ, [RZ] ;  /* 0x00000000fffff984 */ /* 0x000fe20000000800 */
[----:B------:R-:W-:Y:S01]  /*3290*/  @!PT LDS RZ, [RZ] ;  /* 0x00000000fffff984 */ /* 0x000fe20000000800 */
[----:B------:R-:W-:Y:S01]  /*32a0*/  @!PT LDS RZ, [RZ] ;  /* 0x00000000fffff984 */ /* 0x000fe20000000800 */
[----:B------:R-:W-:Y:S01]  /*32b0*/  @!PT LDS RZ, [RZ] ;  /* 0x00000000fffff984 */ /* 0x000fe20000000800 */
[----:B------:R2:W-:Y:S06]  /*32c0*/  MEMBAR.ALL.CTA ;  /* 0x0000000000007992 */ /* 0x0005ec0000008000 */
[----:B--2---:R-:W2:Y:S02]  /*32d0*/  FENCE.VIEW.ASYNC.S ;  /* 0x00000000000073c6 */ /* 0x004ea40000000000 */
[----:B--2---:R2:W-:Y:S01]  /*32e0*/  SYNCS.ARRIVE.TRANS64.RED.A1T0 RZ, [R3+URZ], RZ ;  /* 0x000000ff03ff79a7 */ /* 0x0045e200081004ff */
[----:B------:R2:W3:Y:S01]  /*32f0*/  @P0 SYNCS.PHASECHK.TRANS64.TRYWAIT P2, [UR6], R2 ;  /* 0x00000002ff0005a7 */ /* 0x0004e20008041106 */
[----:B-1----:R-:W-:Y:S01]  /*3300*/  LOP3.LUT P1, RZ, R6, 0x1, RZ, 0xc0, !PT ;  /* 0x0000000106ff7812 */ /* 0x002fe2000782c0ff */
[----:B------:R-:W1:Y:S02]  /*3310*/  SYNCS.PHASECHK.TRANS64.TRYWAIT P0, [UR7+0xe0], R0 ;  /* 0x0000e000ff0075a7 */ /* 0x000e640008001107 */
[----:B-123--:R-:W-:Y:S10]  /*3320*/  @!P0 BRA `(.L_x_58) ;  /* 0x0000003c00f08947 */ /* 0x00eff40003800000 */
.L_x_124:
[----:B------:R-:W-:Y:S01]  /*3330*/  IADD3 R10, PT, PT, R10, 0x1, RZ ;  /* 0x000000010a0a7810 */ /* 0x000fe20007ffe0ff */
[----:B------:R-:W-:Y:S06]  /*3340*/  BRA.U !UP3, `(.L_x_59) ;  /* 0x000000010bc07547 */ /* 0x000fec000b800000 */
[----:B------:R-:W-:Y:S01]  /*3350*/  UPLOP3.LUT UP4, UPT, UPT, UPT, UPT, 0x40, 0x4 ;  /* 0x000000000004789c */ /* 0x000fe20003f8e870 */
[----:B------:R-:W-:Y:S01]  /*3360*/  UMOV UR13, UR9 ;  /* 0x00000009000d7c82 */ /* 0x000fe20008000000 */
[----:B------:R-:W-:Y:S01]  /*3370*/  UMOV UR12, UR4 ;  /* 0x00000004000c7c82 */ /* 0x000fe20008000000 */
[----:B------:R-:W-:-:S08]  /*3380*/  UMOV UR17, UR14 ;  /* 0x0000000e00117c82 */ /* 0x000fd00008000000 */
.L_x_62:
[----:B------:R-:W-:Y:S02]  /*3390*/  UIADD3 UR13, UPT, UPT, UR13, 0x1, URZ ;  /* 0x000000010d0d7890 */ /* 0x000fe4000fffe0ff */
[----:B--2---:R-:W-:Y:S02]  /*33a0*/  ULEA UR6, UR17, UR5, 0x3 ;  /* 0x0000000511067291 */ /* 0x004fe4000f8e18ff */
[----:B------:R-:W-:Y:S01]  /*33b0*/  UISETP.NE.AND UP0, UPT, UR13, URZ, UPT ;  /* 0x000000ff0d00728c */ /* 0x000fe2000bf05270 */
[----:B---3--:R-:W-:Y:S10]  /*33c0*/  @P2 BRA `(.L_x_60) ;  /* 0x00000000000c2947 */ /* 0x008ff40003800000 */
[----:B-1----:R-:W-:Y:S04]  /*33d0*/  SHF.L.U32 R3, R8, 0x1f, RZ ;  /* 0x0000001f08037819 */ /* 0x002fe800000006ff */
[----:B------:R-:W1:Y:S02]  /*33e0*/  SYNCS.PHASECHK.TRANS64.TRYWAIT P0, [UR6], R3 ;  /* 0x00000003ff0075a7 */ /* 0x000e640008001106 */
[----:B-1----:R-:W-:Y:S05]  /*33f0*/  @!P0 BRA `(.L_x_61) ;  /* 0x0000003c00d48947 */ /* 0x002fea0003800000 */
.L_x_60:
[----:B------:R-:W-:Y:S01]  /*3400*/  UISETP.NE.AND UP1, UPT, UR12, 0x1, UPT ;  /* 0x000000010c00788c */ /* 0x000fe2000bf25270 */
[----:B------:R-:W-:Y:S01]  /*3410*/  PLOP3.LUT P2, PT, PT, PT, PT, 0x80, 0x8 ;  /* 0x000000000008781c */ /* 0x000fe20003f4f070 */
[----:B------:R-:W-:Y:S02]  /*3420*/  UIADD3 UR14, UPT, UPT, UR17, 0x1, URZ ;  /* 0x00000001110e7890 */ /* 0x000fe4000fffe0ff */
[----:B------:R-:W-:Y:S02]  /*3430*/  ULEA UR28, UR17, UR11, 0x9 ;  /* 0x0000000b111c7291 */ /* 0x000fe4000f8e48ff */
[----:B------:R-:W-:Y:S01]  /*3440*/  UISETP.NE.AND UP2, UPT, UR14, 0x8, UPT ;  /* 0x000000080e00788c */ /* 0x000fe2000bf45270 */
[----:B------:R-:W-:Y:S01]  /*3450*/  PLOP3.LUT P0, PT, PT, PT, UP1, 0x80, 0x8 ;  /* 0x000000000008781c */ /* 0x000fe20003f0f018 */
[----:B------:R-:W-:Y:S02]  /*3460*/  UIADD3 UR40, UPT, UPT, UR28, 0x2, URZ ;  /* 0x000000021c287890 */ /* 0x000fe4000fffe0ff */
[----:B------:R-:W-:Y:S02]  /*3470*/  USEL UR27, URZ, 0x1, UP2 ;  /* 0x00000001ff1b7887 */ /* 0x000fe40009000000 */
[----:B------:R-:W-:Y:S02]  /*3480*/  USEL UR14, UR14, URZ, UP2 ;  /* 0x000000ff0e0e7287 */ /* 0x000fe40009000000 */
[----:B------:R-:W-:Y:S02]  /*3490*/  UIADD3 UR36, UPT, UPT, UR28, 0x4, URZ ;  /* 0x000000041c247890 */ /* 0x000fe4000fffe0ff */
[----:B------:R-:W-:Y:S01]  /*34a0*/  @UP1 ULEA UR26, UR14, UR5, 0x3 ;  /* 0x000000050e1a1291 */ /* 0x000fe2000f8e18ff */
[----:B------:R-:W-:Y:S01]  /*34b0*/  LOP3.LUT R8, R8, UR27, RZ, 0x3c, !PT ;  /* 0x0000001b08087c12 */ /* 0x000fe2000f8e3cff */
[----:B------:R-:W-:Y:S02]  /*34c0*/  UIADD3 UR32, UPT, UPT, UR28, 0x6, URZ ;  /* 0x000000061c207890 */ /* 0x000fe4000fffe0ff */
[----:B------:R-:W-:Y:S01]  /*34d0*/  UIADD3 UR6, UPT, UPT, UR6, 0x40, URZ ;  /* 0x0000004006067890 */ /* 0x000fe2000fffe0ff */
[----:B-1----:R-:W-:Y:S01]  /*34e0*/  @P0 SHF.L.U32 R0, R8, 0x1f, RZ ;  /* 0x0000001f08000819 */ /* 0x002fe200000006ff */
[----:B------:R-:W-:Y:S01]  /*34f0*/  UIADD3 UR12, UPT, UPT, UR12, -0x1, URZ ;  /* 0xffffffff0c0c7890 */ /* 0x000fe2000fffe0ff */
[----:B------:R-:W-:Y:S02]  /*3500*/  UMOV UR29, 0x40004040 ;  /* 0x40004040001d7882 */ /* 0x000fe40000000000 */
[----:B------:R2:W3:Y:S01]  /*3510*/  @P0 SYNCS.PHASECHK.TRANS64.TRYWAIT P2, [UR26], R0 ;  /* 0x00000000ff0005a7 */ /* 0x0004e2000804111a */
[----:B------:R-:W-:Y:S01]  /*3520*/  ULEA UR26, UR17, UR10, 0xa ;  /* 0x0000000a111a7291 */ /* 0x000fe2000f8e50ff */
[----:B------:R-:W-:Y:S01]  /*3530*/  UMOV UR27, 0x40004040 ;  /* 0x40004040001b7882 */ /* 0x000fe20000000000 */
[----:B------:R-:W-:Y:S02]  /*3540*/  UMOV UR41, 0x40004040 ;  /* 0x4000404000297882 */ /* 0x000fe40000000000 */
[----:B------:R-:W-:Y:S02]  /*3550*/  UIADD3 UR38, UPT, UPT, UR26, 0x2, URZ ;  /* 0x000000021a267890 */ /* 0x000fe4000fffe0ff */
[----:B------:R-:W-:Y:S02]  /*3560*/  UIADD3 UR34, UPT, UPT, UR26, 0x4, URZ ;  /* 0x000000041a227890 */ /* 0x000fe4000fffe0ff */
[----:B------:R-:W-:Y:S01]  /*3570*/  UIADD3 UR30, UPT, UPT, UR26, 0x6, URZ ;  /* 0x000000061a1e7890 */ /* 0x000fe2000fffe0ff */
[----:B------:R2:W-:Y:S01]  /*3580*/  UTCIMMA gdesc[UR26], gdesc[UR28], tmem[UR8], tmem[UR24], idesc[UR25], UP4 ;  /* 0x00ff181c1a0075ea */ /* 0x0005e2000a000108 */
[----:B------:R-:W-:Y:S01]  /*3590*/  UPLOP3.LUT UP4, UPT, UPT, UPT, UPT, 0x80, 0x8 ;  /* 0x000000000008789c */ /* 0x000fe20003f8f070 */
[----:B------:R-:W-:Y:S01]  /*35a0*/  UMOV UR39, 0x40004040 ;  /* 0x4000404000277882 */ /* 0x000fe20000000000 */
[----:B------:R-:W-:Y:S01]  /*35b0*/  UMOV UR37, 0x40004040 ;  /* 0x4000404000257882 */ /* 0x000fe20000000000 */
[----:B------:R2:W-:Y:S01]  /*35c0*/  UTCIMMA gdesc[UR38], gdesc[UR40], tmem[UR8], tmem[UR22], idesc[UR23], UPT ;  /* 0x00ff1628260075ea */ /* 0x0005e2000b800108 */
[----:B------:R-:W-:Y:S01]  /*35d0*/  UMOV UR35, 0x40004040 ;  /* 0x4000404000237882 */ /* 0x000fe20000000000 */
[----:B------:R-:W-:Y:S01]  /*35e0*/  UMOV UR33, 0x40004040 ;  /* 0x4000404000217882 */ /* 0x000fe20000000000 */
[----:B------:R-:W-:Y:S01]  /*35f0*/  UMOV UR31, 0x40004040 ;  /* 0x40004040001f7882 */ /* 0x000fe20000000000 */
[----:B------:R2:W-:Y:S01]  /*3600*/  UTCIMMA gdesc[UR34], gdesc[UR36], tmem[UR8], tmem[UR20], idesc[UR21], UPT ;  /* 0x00ff1424220075ea */ /* 0x0005e2000b800108 */
[----:B------:R2:W-:Y:S01]  /*3610*/  UTCIMMA gdesc[UR30], gdesc[UR32], tmem[UR8], tmem[UR18], idesc[UR19], UPT ;  /* 0x00ff12201e0075ea */ /* 0x0005e2000b800108 */
[----:B------:R2:W-:Y:S01]  /*3620*/  UTCBAR [UR6], URZ ;  /* 0x000000ff060073e9 */ /* 0x0005e200080000ff */
[----:B------:R-:W-:Y:S01]  /*3630*/  UMOV UR17, UR14 ;  /* 0x0000000e00117c82 */ /* 0x000fe20008000000 */
[----:B------:R-:W-:Y:S05]  /*3640*/  BRA.U UP0, `(.L_x_62) ;  /* 0xfffffffd00507547 */ /* 0x000fea000b83ffff */
.L_x_59:
[----:B------:R-:W-:Y:S01]  /*3650*/  UIADD3 UR15, UPT, UPT, UR15, 0x1, URZ ;  /* 0x000000010f0f7890 */ /* 0x000fe2000fffe0ff */
[C---:B------:R-:W-:Y:S01]  /*3660*/  ISETP.NE.AND P0, PT, R10.reuse, 0x2, PT ;  /* 0x000000020a00780c */ /* 0x040fe20003f05270 */
[----:B------:R-:W-:Y:S02]  /*3670*/  UIADD3 UR7, UPT, UPT, UR7, 0xc0, URZ ;  /* 0x000000c007077890 */ /* 0x000fe4000fffe0ff */
[----:B------:R-:W-:Y:S01]  /*3680*/  UISETP.NE.AND UP0, UPT, UR15, 0x4, UPT ;  /* 0x000000040f00788c */ /* 0x000fe2000bf05270 */
[----:B-12---:R-:W-:Y:S02]  /*3690*/  SEL R0, RZ, 0x1, P0 ;  /* 0x00000001ff007807 */ /* 0x006fe40000000000 */
[----:B------:R-:W-:Y:S01]  /*36a0*/  SEL R10, R10, RZ, P0 ;  /* 0x000000ff0a0a7207 */ /* 0x000fe20000000000 */
[----:B------:R-:W-:Y:S01]  /*36b0*/  USEL UR6, URZ, 0x1, UP0 ;  /* 0x00000001ff067887 */ /* 0x000fe20008000000 */
[----:B------:R-:W-:Y:S01]  /*36c0*/  LOP3.LUT R9, R9, R0, RZ, 0x3c, !PT ;  /* 0x0000000009097212 */ /* 0x000fe200078e3cff */
[----:B------:R-:W-:Y:S01]  /*36d0*/  USEL UR15, UR15, URZ, UP0 ;  /* 0x000000ff0f0f7287 */ /* 0x000fe20008000000 */
[----:B------:R1:W-:Y:S03]  /*36e0*/  UTCBAR [UR7], URZ ;  /* 0x000000ff070073e9 */ /* 0x0003e600080000ff */
[----:B------:R-:W-:Y:S01]  /*36f0*/  LOP3.LUT R11, R11, UR6, RZ, 0x3c, !PT ;  /* 0x000000060b0b7c12 */ /* 0x000fe2000f8e3cff */
[----:B------:R-:W-:Y:S07]  /*3700*/  @P1 BRA `(.L_x_63) ;  /* 0xfffffff800a01947 */ /* 0x000fee000383ffff */
[----:B------:R-:W2:Y:S01]  /*3710*/  S2UR UR4, SR_CgaCtaId ;  /* 0x00000000000479c3 */ /* 0x000ea20000008800 */
[----:B------:R-:W-:Y:S01]  /*3720*/  ELECT P0, URZ, PT ;  /* 0x0000000000ff782f */ /* 0x000fe20003800000 */
[----:B------:R-:W-:Y:S01]  /*3730*/  IMAD.MOV.U32 R0, RZ, RZ, 0x1 ;  /* 0x00000001ff007424 */ /* 0x000fe200078e00ff */
[----:B------:R-:W-:Y:S01]  /*3740*/  UIADD3 UR5, UPT, UPT, UR5, 0xe0, URZ ;  /* 0x000000e005057890 */ /* 0x000fe2000fffe0ff */
[----:B------:R-:W-:Y:S01]  /*3750*/  SHF.L.U32 R3, R11, 0x1f, RZ ;  /* 0x0000001f0b037819 */ /* 0x000fe200000006ff */
[----:B------:R-:W-:-:S03]  /*3760*/  UMOV UR6, 0x40 ;  /* 0x0000004000067882 */ /* 0x000fc60000000000 */
[----:B------:R-:W-:Y:S01]  /*3770*/  UVIRTCOUNT.DEALLOC.SMPOOL 0x80 ;  /* 0x000000800000784c */ /* 0x000fe20000000000 */
[----:B--2---:R-:W-:Y:S02]  /*3780*/  ULEA UR4, UR4, UR6, 0x18 ;  /* 0x0000000604047291 */ /* 0x004fe4000f8ec0ff */
[----:B------:R-:W-:-:S07]  /*3790*/  ULEA UR6, UR15, UR5, 0x3 ;  /* 0x000000050f067291 */ /* 0x000fce000f8e18ff */
[----:B------:R2:W-:Y:S02]  /*37a0*/  @P0 STS.U8 [UR4+0x1c], R0 ;  /* 0x00001c00ff000988 */ /* 0x0005e40008000004 */
[----:B------:R-:W4:Y:S02]  /*37b0*/  SYNCS.PHASECHK.TRANS64.TRYWAIT P0, [UR6], R3 ;  /* 0x00000003ff0075a7 */ /* 0x000f240008001106 */
[----:B--2-4-:R-:W-:Y:S05]  /*37c0*/  @!P0 BRA `(.L_x_64) ;  /* 0x0000003800f88947 */ /* 0x014fea0003800000 */
.L_x_127:
[----:B-1----:R-:W-:-:S04]  /*37d0*/  UIADD3 UR7, UPT, UPT, UR15, 0x1, URZ ;  /* 0x000000010f077890 */ /* 0x002fc8000fffe0ff */
[----:B------:R-:W-:-:S04]  /*37e0*/  UISETP.NE.AND UP0, UPT, UR7, 0x4, UPT ;  /* 0x000000040700788c */ /* 0x000fc8000bf05270 */
[----:B------:R-:W-:Y:S02]  /*37f0*/  USEL UR8, URZ, 0x1, UP0 ;  /* 0x00000001ff087887 */ /* 0x000fe40008000000 */
[----:B------:R-:W-:-:S04]  /*3800*/  USEL UR7, UR7, URZ, UP0 ;  /* 0x000000ff07077287 */ /* 0x000fc80008000000 */
[----:B------:R-:W-:Y:S01]  /*3810*/  ULEA UR6, UR7, UR5, 0x3 ;  /* 0x0000000507067291 */ /* 0x000fe2000f8e18ff */
[----:B------:R-:W-:-:S04]  /*3820*/  LOP3.LUT R2, R11, UR8, RZ, 0x3c, !PT ;  /* 0x000000080b027c12 */ /* 0x000fc8000f8e3cff */
[----:B--2---:R-:W-:-:S04]  /*3830*/  SHF.L.U32 R3, R2, 0x1f, RZ ;  /* 0x0000001f02037819 */ /* 0x004fc800000006ff */
[----:B------:R-:W1:Y:S02]  /*3840*/  SYNCS.PHASECHK.TRANS64.TRYWAIT P0, [UR6], R3 ;  /* 0x00000003ff0075a7 */ /* 0x000e640008001106 */
[----:B-1----:R-:W-:Y:S05]  /*3850*/  @!P0 BRA `(.L_x_65) ;  /* 0x0000003800ec8947 */ /* 0x002fea0003800000 */
.L_x_129:
        /* <DEDUP_REMOVED lines=9> */
.L_x_131:
[----:B------:R-:W-:-:S04]  /*38f0*/  UIADD3 UR7, UPT, UPT, UR7, 0x1, URZ ;  /* 0x0000000107077890 */ /* 0x000fc8000fffe0ff */
[----:B------:R-:W-:-:S04]  /*3900*/  UISETP.NE.AND UP0, UPT, UR7, 0x4, UPT ;  /* 0x000000040700788c */ /* 0x000fc8000bf05270 */
[----:B------:R-:W-:Y:S02]  /*3910*/  USEL UR6, URZ, 0x1, UP0 ;  /* 0x00000001ff067887 */ /* 0x000fe40008000000 */
[----:B------:R-:W-:-:S04]  /*3920*/  USEL UR7, UR7, URZ, UP0 ;  /* 0x000000ff07077287 */ /* 0x000fc80008000000 */
[----:B------:R-:W-:Y:S01]  /*3930*/  ULEA UR7, UR7, UR5, 0x3 ;  /* 0x0000000507077291 */ /* 0x000fe2000f8e18ff */
[----:B-1----:R-:W-:-:S04]  /*3940*/  LOP3.LUT R3, R2, UR6, RZ, 0x3c, !PT ;  /* 0x0000000602037c12 */ /* 0x002fc8000f8e3cff */
[----:B------:R-:W-:-:S04]  /*3950*/  SHF.L.U32 R3, R3, 0x1f, RZ ;  /* 0x0000001f03037819 */ /* 0x000fc800000006ff */
[----:B------:R-:W1:Y:S02]  /*3960*/  SYNCS.PHASECHK.TRANS64.TRYWAIT P0, [UR7], R3 ;  /* 0x00000003ff0075a7 */ /* 0x000e640008001107 */
[----:B-1----:R-:W-:Y:S05]  /*3970*/  @!P0 BRA `(.L_x_67) ;  /* 0x0000003800d48947 */ /* 0x002fea0003800000 */
.L_x_133:
[----:B------:R-:W-:Y:S01]  /*3980*/  NOP ;  /* 0x0000000000007918 */ /* 0x000fe20000000000 */
[----:B-1----:R-:W1:Y:S01]  /*3990*/  LDS R0, [UR4+0x14] ;  /* 0x00001404ff007984 */ /* 0x002e620008000800 */
[----:B------:R-:W-:Y:S01]  /*39a0*/  ULOP3.LUT UR6, UR16, 0xffff, URZ, 0xc0, !UPT ;  /* 0x0000ffff10067892 */ /* 0x000fe2000f8ec0ff */
[----:B------:R-:W-:Y:S01]  /*39b0*/  UMOV UR8, 0xffff ;  /* 0x0000ffff00087882 */ /* 0x000fe20000000000 */
[----:B------:R-:W-:Y:S02]  /*39c0*/  UMOV UR5, 0x1 ;  /* 0x0000000100057882 */ /* 0x000fe40000000000 */
[----:B------:R-:W-:-:S04]  /*39d0*/  USHF.R.U32.HI UR6, URZ, 0x5, UR6 ;  /* 0x00000005ff067899 */ /* 0x000fc80008011606 */
[----:B------:R-:W-:Y:S02]  /*39e0*/  USHF.L.U32 UR8, UR8, UR6, URZ ;  /* 0x0000000608087299 */ /* 0x000fe400080006ff */
[----:B------:R-:W-:-:S04]  /*39f0*/  USHF.L.U32 UR5, UR5, UR6, URZ ;  /* 0x0000000605057299 */ /* 0x000fc800080006ff */
[----:B-1----:R-:W-:-:S04]  /*3a00*/  LOP3.LUT R0, R0, UR8, RZ, 0xc0, !PT ;  /* 0x0000000800007c12 */ /* 0x002fc8000f8ec0ff */
[----:B------:R-:W-:-:S13]  /*3a10*/  ISETP.NE.AND P0, PT, R0, UR8, PT ;  /* 0x0000000800007c0c */ /* 0x000fda000bf05270 */
[----:B------:R-:W-:Y:S05]  /*3a20*/  @P0 BRA `(.L_x_68) ;  /* 0x0000000000580947 */ /* 0x000fea0003800000 */
[----:B------:R-:W1:Y:S02]  /*3a30*/  LDS R0, [UR4+0x18] ;  /* 0x00001804ff007984 */ /* 0x000e640008000800 */
[----:B-1----:R-:W-:-:S04]  /*3a40*/  LOP3.LUT R0, R0, UR5, RZ, 0xc0, !PT ;  /* 0x0000000500007c12 */ /* 0x002fc8000f8ec0ff */
[----:B------:R-:W-:-:S13]  /*3a50*/  ISETP.NE.AND P0, PT, R0, UR5, PT ;  /* 0x0000000500007c0c */ /* 0x000fda000bf05270 */
[----:B------:R-:W-:Y:S05]  /*3a60*/  @P0 BRA `(.L_x_69) ;  /* 0x00000000003c0947 */ /* 0x000fea0003800000 */
[----:B------:R-:W1:Y:S01]  /*3a70*/  S2R R2, SR_LANEID ;  /* 0x0000000000027919 */ /* 0x000e620000000000 */
[----:B------:R-:W-:Y:S01]  /*3a80*/  ULOP3.LUT UR8, URZ, UR8, URZ, 0x33, !UPT ;  /* 0x00000008ff087292 */ /* 0x000fe2000f8e33ff */
[----:B------:R-:W-:Y:S01]  /*3a90*/  LOP3.LUT R4, RZ, UR5, RZ, 0x33, !PT ;  /* 0x00000005ff047c12 */ /* 0x000fe2000f8e33ff */
[----:B------:R-:W-:Y:S02]  /*3aa0*/  VOTEU.ANY UR7, UPT, PT ;  /* 0x0000000000077886 */ /* 0x000fe400038e0100 */
[----:B------:R-:W-:Y:S01]  /*3ab0*/  UFLO.U32 UR7, UR7 ;  /* 0x00000007000772bd */ /* 0x000fe200080e0000 */
[----:B------:R-:W2:Y:S01]  /*3ac0*/  REDUX UR5, R4 ;  /* 0x00000000040573c4 */ /* 0x000ea20000000000 */
[----:B------:R-:W-:-:S06]  /*3ad0*/  IMAD.U32 R0, RZ, RZ, UR8 ;  /* 0x00000008ff007e24 */ /* 0x000fcc000f8e00ff */
[----:B------:R4:W-:Y:S01]  /*3ae0*/  UTCATOMSWS.AND URZ, UR8 ;  /* 0x0000000800ff79e3 */ /* 0x0009e20008000000 */
[----:B------:R-:W3:Y:S01]  /*3af0*/  REDUX UR6, R0 ;  /* 0x00000000000673c4 */ /* 0x000ee20000000000 */
[----:B-1----:R-:W-:Y:S01]  /*3b00*/  ISETP.EQ.U32.AND P0, PT, R2, UR7, PT ;  /* 0x0000000702007c0c */ /* 0x002fe2000bf02070 */
[----:B--2---:R-:W-:Y:S01]  /*3b10*/  IMAD.U32 R2, RZ, RZ, UR5 ;  /* 0x00000005ff027e24 */ /* 0x004fe2000f8e00ff */
[----:B---3--:R-:W-:-:S11]  /*3b20*/  MOV R3, UR6 ;  /* 0x0000000600037c02 */ /* 0x008fd60008000f00 */
[----:B------:R4:W-:Y:S04]  /*3b30*/  @P0 ATOMS.AND RZ, [UR4+0x14], R3 ;  /* 0x00001403ffff098c */ /* 0x0009e8000a800004 */
[----:B------:R4:W-:Y:S01]  /*3b40*/  @P0 ATOMS.AND RZ, [UR4+0x18], R2 ;  /* 0x00001802ffff098c */ /* 0x0009e2000a800004 */
[----:B------:R-:W-:Y:S05]  /*3b50*/  BRA `(.L_x_70) ;  /* 0x0000000000147947 */ /* 0x000fea0003800000 */
.L_x_69:
[----:B------:R-:W-:Y:S02]  /*3b60*/  MOV R2, 0x3b80 ;  /* 0x00003b8000027802 */ /* 0x000fe40000000f00 */
[----:B---3-5:R-:W-:Y:S05]  /*3b70*/  CALL.REL.NOINC `($__internal_0_$__cuda_sm10x_tcgen05_guardrail_trap_col_being_dealloced_not_returned_by_alloc) ;  /* 0x0000003800f07944 */ /* 0x028fea0003c00000 */
[----:B------:R-:W-:Y:S05]  /*3b80*/  BRA `(.L_x_70) ;  /* 0x0000000000087947 */ /* 0x000fea0003800000 */
.L_x_68:
[----:B------:R-:W-:Y:S02]  /*3b90*/  MOV R2, 0x3bb0 ;  /* 0x00003bb000027802 */ /* 0x000fe40000000f00 */
[----:B---3-5:R-:W-:Y:S05]  /*3ba0*/  CALL.REL.NOINC `($__internal_2_$__cuda_sm10x_tcgen05_guardrail_trap_unallocated_columns_being_dealloced) ;  /* 0x0000003800fc7944 */ /* 0x028fea0003c00000 */
.L_x_70:
[----:B------:R-:W-:Y:S01]  /*3bb0*/  NOP ;  /* 0x0000000000007918 */ /* 0x000fe20000000000 */
[----:B----4-:R-:W-:Y:S05]  /*3bc0*/  EXIT ;  /* 0x000000000000794d */ /* 0x010fea0003800000 */
.L_x_52:
[----:B------:R-:W-:-:S09]  /*3bd0*/  UISETP.NE.OR UP2, UPT, UR8, 0x3, !UP2 ;  /* 0x000000030800788c */ /* 0x000fd2000d745670 */
[----:B------:R-:W-:Y:S05]  /*3be0*/  BRA.U UP2, `(.L_x_71) ;  /* 0x0000000902c87547 */ /* 0x000fea000b800000 */
[----:B------:R-:W1:Y:S01]  /*3bf0*/  LDCU.64 UR6, c[0x0][0x888] ;  /* 0x00011100ff0677ac */ /* 0x000e620008000a00 */
[----:B------:R-:W2:Y:S01]  /*3c00*/  LDC R0, c[0x0][0xb30] ;  /* 0x0002cc00ff007b82 */ /* 0x000ea20000000800 */
[----:B------:R-:W-:Y:S01]  /*3c10*/  IMAD.MOV.U32 R30, RZ, RZ, 0x1 ;  /* 0x00000001ff1e7424 */ /* 0x000fe200078e00ff */
[----:B------:R-:W-:Y:S01]  /*3c20*/  CS2R R28, SRZ ;  /* 0x00000000001c7805 */ /* 0x000fe2000001ff00 */
[----:B------:R-:W4:Y:S01]  /*3c30*/  LDCU.64 UR4, c[0x0][0x890] ;  /* 0x00011200ff0477ac */ /* 0x000f220008000a00 */
[----:B------:R-:W-:Y:S01]  /*3c40*/  IMAD.MOV.U32 R25, RZ, RZ, 0x2000 ;  /* 0x00002000ff197424 */ /* 0x000fe200078e00ff */
[----:B------:R-:W-:-:S03]  /*3c50*/  UMOV UR8, 0x400 ;  /* 0x0000040000087882 */ /* 0x000fc60000000000 */
[----:B------:R-:W3:Y:S01]  /*3c60*/  LDC R19, c[0x0][0x370] ;  /* 0x0000dc00ff137b82 */ /* 0x000ee20000000800 */
[----:B------:R-:W-:-:S07]  /*3c70*/  UPLOP3.LUT UP1, UPT, UPT, UPT, UPT, 0x40, 0x4 ;  /* 0x000000000004789c */ /* 0x000fce0003f2e870 */
[----:B------:R-:W3:Y:S01]  /*3c80*/  LDC R2, c[0x0][0xb0c] ;  /* 0x0002c300ff027b82 */ /* 0x000ee20000000800 */
[----:B-1----:R-:W-:Y:S02]  /*3c90*/  UISETP.NE.U32.AND UP2, UPT, UR6, URZ, UPT ;  /* 0x000000ff0600728c */ /* 0x002fe4000bf45070 */
[----:B------:R-:W-:Y:S02]  /*3ca0*/  ULEA UR6, UR37, UR8, 0x18 ;  /* 0x0000000825067291 */ /* 0x000fe4000f8ec0ff */
[----:B------:R-:W-:Y:S02]  /*3cb0*/  UISETP.NE.AND.EX UP2, UPT, UR7, URZ, UPT, UP2 ;  /* 0x000000ff0700728c */ /* 0x000fe4000bf45320 */
[----:B------:R-:W-:Y:S01]  /*3cc0*/  UIADD3 UR7, UPT, UPT, UR6, 0x80, URZ ;  /* 0x0000008006077890 */ /* 0x000fe2000fffe0ff */
[----:B------:R-:W1:Y:S01]  /*3cd0*/  LDC R18, c[0x0][0xb20] ;  /* 0x0002c800ff127b82 */ /* 0x000e620000000800 */
[----:B----4-:R-:W-:Y:S01]  /*3ce0*/  UISETP.NE.U32.AND UP3, UPT, UR4, URZ, UPT ;  /* 0x000000ff0400728c */ /* 0x010fe2000bf65070 */
[----:B--2---:R-:W-:Y:S01]  /*3cf0*/  ISETP.NE.AND P1, PT, R0, 0x1, PT ;  /* 0x000000010000780c */ /* 0x004fe20003f25270 */
[----:B------:R-:W-:-:S02]  /*3d00*/  UPRMT UR37, UR37, 0x654, UR7 ;  /* 0x0000065425257896 */ /* 0x000fc40008000007 */
[----:B------:R-:W-:-:S03]  /*3d10*/  UISETP.NE.AND.EX UP3, UPT, UR5, URZ, UPT, UP3 ;  /* 0x000000ff0500728c */ /* 0x000fc6000bf65330 */
[----:B------:R-:W2:Y:S08]  /*3d20*/  LDC.64 R32, c[0x0][0x348] ;  /* 0x0000d200ff207b82 */ /* 0x000eb00000000a00 */
[----:B------:R-:W4:Y:S08]  /*3d30*/  LDC.64 R16, c[0x0][0xb10] ;  /* 0x0002c400ff107b82 */ /* 0x000f300000000a00 */
[----:B------:R-:W1:Y:S08]  /*3d40*/  LDC.64 R6, c[0x0][0xb18] ;  /* 0x0002c600ff067b82 */ /* 0x000e700000000a00 */
[----:B------:R-:W1:Y:S08]  /*3d50*/  LDC.64 R4, c[0x0][0xb28] ;  /* 0x0002ca00ff047b82 */ /* 0x000e700000000a00 */
[----:B---3--:R-:W1:Y:S02]  /*3d60*/  LDC R24, c[0x0][0x374] ;  /* 0x0000dd00ff187b82 */ /* 0x008e640000000800 */
.L_x_79:
[C---:B------:R-:W-:Y:S02]  /*3d70*/  LEA R0, R29.reuse, UR6, 0x3 ;  /* 0x000000061d007c11 */ /* 0x040fe4000f8e18ff */
[----:B------:R-:W-:Y:S02]  /*3d80*/  SHF.L.U32 R3, R28, 0x1f, RZ ;  /* 0x0000001f1c037819 */ /* 0x000fe400000006ff */
[----:B------:R-:W-:Y:S02]  /*3d90*/  LEA R20, R29, UR6, 0x4 ;  /* 0x000000061d147c11 */ /* 0x000fe4000f8e20ff */
[----:B---3--:R-:W3:Y:S02]  /*3da0*/  SYNCS.PHASECHK.TRANS64.TRYWAIT P0, [R0+URZ+0xa0], R3 ;  /* 0x0000a003000075a7 */ /* 0x008ee400080011ff */
[----:B---3--:R-:W-:Y:S05]  /*3db0*/  @!P0 BRA `(.L_x_72) ;  /* 0x0000003400dc8947 */ /* 0x008fea0003800000 */
.L_x_134:
[----:B------:R-:W-:Y:S01]  /*3dc0*/  ISETP.GE.AND P0, PT, R72, 0x1, PT ;  /* 0x000000014800780c */ /* 0x000fe20003f06270 */
[----:B------:R-:W1:Y:S01]  /*3dd0*/  LDS.128 R20, [R20+0x130] ;  /* 0x0001300014147984 */ /* 0x000e620000000c00 */
[----:B------:R-:W-:Y:S01]  /*3de0*/  ISETP.NE.U32.AND P4, PT, RZ, UR4, PT ;  /* 0x00000004ff007c0c */ /* 0x000fe2000bf85070 */
[----:B---3--:R-:W-:Y:S01]  /*3df0*/  VIADD R0, R0, 0xb0 ;  /* 0x000000b000007836 */ /* 0x008fe20000000000 */
[----:B------:R-:W-:Y:S02]  /*3e00*/  SHF.L.U32 R26, R30, 0x1f, RZ ;  /* 0x0000001f1e1a7819 */ /* 0x000fe400000006ff */
[----:B------:R-:W-:Y:S02]  /*3e10*/  ISETP.NE.AND.EX P4, PT, RZ, UR5, PT, P4 ;  /* 0x00000005ff007c0c */ /* 0x000fe4000bf85340 */
[----:B------:R-:W-:Y:S01]  /*3e20*/  PRMT R0, RZ, 0x654, R0 ;  /* 0x00000654ff007816 */ /* 0x000fe20000000000 */
[----:B------:R-:W-:Y:S01]  /*3e30*/  @!PT LDS RZ, [RZ] ;  /* 0x00000000fffff984 */ /* 0x000fe20000000800 */
[----:B------:R-:W-:Y:S01]  /*3e40*/  @!PT LDS RZ, [RZ] ;  /* 0x00000000fffff984 */ /* 0x000fe20000000800 */
[----:B------:R-:W-:Y:S01]  /*3e50*/  @!PT LDS RZ, [RZ] ;  /* 0x00000000fffff984 */ /* 0x000fe20000000800 */
[----:B------:R-:W-:Y:S01]  /*3e60*/  @!PT LDS RZ, [RZ] ;  /* 0x00000000fffff984 */ /* 0x000fe20000000800 */
[----:B------:R3:W-:Y:S06]  /*3e70*/  MEMBAR.ALL.CTA ;  /* 0x0000000000007992 */ /* 0x0007ec0000008000 */
[----:B---3--:R-:W3:Y:S02]  /*3e80*/  FENCE.VIEW.ASYNC.S ;  /* 0x00000000000073c6 */ /* 0x008ee40000000000 */
[----:B---3--:R3:W-:Y:S01]  /*3e90*/  SYNCS.ARRIVE.TRANS64.RED.A1T0 RZ, [R0+URZ], RZ ;  /* 0x000000ff00ff79a7 */ /* 0x0087e200081004ff */
[----:B-1----:R-:W-:Y:S11]  /*3ea0*/  LOP3.LUT P3, RZ, R22, 0x1, RZ, 0xc0, !PT ;  /* 0x0000000116ff7812 */ /* 0x002ff6000786c0ff */
[----:B------:R-:W-:Y:S02]  /*3eb0*/  @!UPT UIADD3 URZ, UPT, UPT, URZ, URZ, URZ ;  /* 0x000000fffffff290 */ /* 0x000fe4000fffe0ff */
[----:B------:R-:W-:Y:S02]  /*3ec0*/  @P3 MOV R13, R20 ;  /* 0x00000014000d3202 */ /* 0x000fe40000000f00 */
[----:B------:R-:W-:Y:S01]  /*3ed0*/  @P3 LOP3.LUT R8, R21, 0xffff, RZ, 0xc0, !PT ;  /* 0x0000ffff15083812 */ /* 0x000fe200078ec0ff */
[----:B---3--:R-:W-:Y:S06]  /*3ee0*/  @!P0 BRA `(.L_x_73) ;  /* 0x0000000000a48947 */ /* 0x008fec0003800000 */
[----:B------:R-:W-:Y:S01]  /*3ef0*/  IMAD.HI.U32 R31, R24, R7, RZ ;  /* 0x00000007181f7227 */ /* 0x000fe200078e00ff */
[----:B------:R-:W-:Y:S02]  /*3f00*/  ISETP.NE.AND P0, PT, R6, 0x1, PT ;  /* 0x000000010600780c */ /* 0x000fe40003f05270 */
[----:B------:R-:W-:Y:S01]  /*3f10*/  ISETP.NE.AND P2, PT, R72, 0x1, PT ;  /* 0x000000014800780c */ /* 0x000fe20003f45270 */
[----:B----4-:R-:W-:Y:S01]  /*3f20*/  IMAD.HI.U32 R34, R19, R16, RZ ;  /* 0x0000001013227227 */ /* 0x010fe200078e00ff */
[----:B------:R-:W-:Y:S02]  /*3f30*/  SHF.R.U32.HI R31, RZ, R18, R31 ;  /* 0x00000012ff1f7219 */ /* 0x000fe4000001161f */
[----:B------:R-:W-:Y:S01]  /*3f40*/  ISETP.NE.AND P5, PT, R2, 0x1, PT ;  /* 0x000000010200780c */ /* 0x000fe20003fa5270 */
[----:B------:R-:W-:Y:S01]  /*3f50*/  IMAD.HI.U32 R36, R13, R16, RZ ;  /* 0x000000100d247227 */ /* 0x000fe200078e00ff */
[----:B------:R-:W-:Y:S02]  /*3f60*/  SHF.R.U32.HI R34, RZ, R17, R34 ;  /* 0x00000011ff227219 */ /* 0x000fe40000011622 */
[----:B------:R-:W-:Y:S01]  /*3f70*/  SEL R3, R24, R31, !P0 ;  /* 0x0000001f18037207 */ /* 0x000fe20004000000 */
[C---:B------:R-:W-:Y:S01]  /*3f80*/  IMAD.HI.U32 R31, R8.reuse, R7, RZ ;  /* 0x00000007081f7227 */ /* 0x040fe200078e00ff */
[----:B------:R-:W-:Y:S02]  /*3f90*/  SEL R11, R19, R34, !P5 ;  /* 0x00000022130b7207 */ /* 0x000fe40006800000 */
[----:B------:R-:W-:Y:S01]  /*3fa0*/  SHF.R.U32.HI R36, RZ, R17, R36 ;  /* 0x00000011ff247219 */ /* 0x000fe20000011624 */
[----:B------:R-:W-:Y:S01]  /*3fb0*/  IMAD.HI.U32 R38, R3, R4, RZ ;  /* 0x0000000403267227 */ /* 0x000fe200078e00ff */
[----:B------:R-:W-:Y:S03]  /*3fc0*/  SHF.R.U32.HI R31, RZ, R18, R31 ;  /* 0x00000012ff1f7219 */ /* 0x000fe6000001161f */
[----:B------:R-:W-:Y:S01]  /*3fd0*/  IMAD.HI.U32 R34, R11, R4, RZ ;  /* 0x000000040b227227 */ /* 0x000fe200078e00ff */
[----:B------:R-:W-:Y:S02]  /*3fe0*/  @P2 SHF.R.U32.HI R3, RZ, R5, R38 ;  /* 0x00000005ff032219 */ /* 0x000fe40000011626 */
[----:B------:R-:W-:Y:S02]  /*3ff0*/  SEL R9, R8, R31, !P0 ;  /* 0x0000001f08097207 */ /* 0x000fe40004000000 */
[----:B------:R-:W-:Y:S01]  /*4000*/  @P2 SHF.R.U32.HI R11, RZ, R5, R34 ;  /* 0x00000005ff0b2219 */ /* 0x000fe20000011622 */
[C---:B------:R-:W-:Y:S01]  /*4010*/  IMAD R10, R72.reuse, R3, RZ ;  /* 0x00000003480a7224 */ /* 0x040fe200078e02ff */
[----:B------:R-:W-:Y:S01]  /*4020*/  SEL R3, R13, R36, !P5 ;  /* 0x000000240d037207 */ /* 0x000fe20006800000 */
[C---:B------:R-:W-:Y:S03]  /*4030*/  IMAD.HI.U32 R14, R9.reuse, R4, RZ ;  /* 0x00000004090e7227 */ /* 0x040fe600078e00ff */
[----:B------:R-:W-:Y:S01]  /*4040*/  ISETP.GE.AND P0, PT, R9, R10, PT ;  /* 0x0000000a0900720c */ /* 0x000fe20003f06270 */
[C---:B------:R-:W-:Y:S01]  /*4050*/  IMAD R12, R72.reuse, R11, RZ ;  /* 0x0000000b480c7224 */ /* 0x040fe200078e02ff */
[-C--:B------:R-:W-:Y:S04]  /*4060*/  SHF.R.U32.HI R14, RZ, R5.reuse, R14 ;  /* 0x00000005ff0e7219 */ /* 0x080fe8000001160e */
[----:B------:R-:W-:Y:S02]  /*4070*/  ISETP.GE.OR P0, PT, R3, R12, P0 ;  /* 0x0000000c0300720c */ /* 0x000fe40000706670 */
[----:B------:R-:W-:Y:S05]  /*4080*/  SEL R15, R9, R14, !P2 ;  /* 0x0000000e090f7207 */ /* 0x000fea0005000000 */
[----:B------:R-:W-:Y:S04]  /*4090*/  IMAD.MOV R14, RZ, RZ, -R15 ;  /* 0x000000ffff0e7224 */ /* 0x000fe800078e0a0f */
[----:B------:R-:W-:Y:S02]  /*40a0*/  IMAD R14, R72, R14, R9 ;  /* 0x0000000e480e7224 */ /* 0x000fe400078e0209 */
[C---:B------:R-:W-:Y:S05]  /*40b0*/  @!P0 IMAD.HI.U32 R10, R3.reuse, R4, RZ ;  /* 0x00000004030a8227 */ /* 0x040fea00078e00ff */
[----:B------:R-:W-:Y:S04]  /*40c0*/  @!P0 SHF.R.U32.HI R10, RZ, R5, R10 ;  /* 0x00000005ff0a8219 */ /* 0x000fe8000001160a */
[----:B------:R-:W-:Y:S01]  /*40d0*/  @!P0 SEL R0, R3, R10, !P2 ;  /* 0x0000000a03008207 */ /* 0x000fe20005000000 */
[----:B------:R-:W-:Y:S03]  /*40e0*/  IMAD.MOV R10, RZ, RZ, -R3 ;  /* 0x000000ffff0a7224 */ /* 0x000fe600078e0a03 */
[----:B------:R-:W-:Y:S01]  /*40f0*/  @!P0 IADD3 R15, PT, PT, R15, -R0, RZ ;  /* 0x800000000f0f8210 */ /* 0x000fe20007ffe0ff */
[----:B------:R-:W-:Y:S01]  /*4100*/  @!P0 IMAD R0, R11, R14, R0 ;  /* 0x0000000e0b008224 */ /* 0x000fe200078e0200 */
[----:B------:R-:W-:Y:S01]  /*4110*/  IADD3 R11, PT, PT, -R9, RZ, RZ ;  /* 0x000000ff090b7210 */ /* 0x000fe20007ffe1ff */
[----:B------:R-:W-:Y:S02]  /*4120*/  IMAD R13, R2, R10, R13 ;  /* 0x0000000a020d7224 */ /* 0x000fe400078e020d */
[----:B------:R-:W-:Y:S02]  /*4130*/  @!P0 IMAD R9, R15, R72, R3 ;  /* 0x000000480f098224 */ /* 0x000fe400078e0203 */
[----:B------:R-:W-:Y:S02]  /*4140*/  @!P0 IMAD.MOV.U32 R3, RZ, RZ, R0 ;  /* 0x000000ffff038224 */ /* 0x000fe400078e0000 */
[----:B------:R-:W-:Y:S02]  /*4150*/  IMAD R8, R6, R11, R8 ;  /* 0x0000000b06087224 */ /* 0x000fe400078e0208 */
[----:B------:R-:W-:Y:S02]  /*4160*/  IMAD R13, R3, R2, R13 ;  /* 0x00000002030d7224 */ /* 0x000fe400078e020d */
[----:B------:R-:W-:Y:S02]  /*4170*/  IMAD R8, R9, R6, R8 ;  /* 0x0000000609087224 */ /* 0x000fe400078e0208 */
.L_x_73:
[----:B------:R-:W-:Y:S05]  /*4180*/  BRA.U UP1, `(.L_x_74) ;  /* 0x0000000101107547 */ /* 0x000fea000b800000 */
[----:B------:R-:W-:Y:S04]  /*4190*/  MOV R0, UR13 ;  /* 0x0000000d00007c02 */ /* 0x000fe80008000f00 */
[----:B------:R-:W-:Y:S04]  /*41a0*/  SHF.L.U32 R3, R0, 0x1f, RZ ;  /* 0x0000001f00037819 */ /* 0x000fe800000006ff */
[----:B------:R-:W1:Y:S02]  /*41b0*/  SYNCS.PHASECHK.TRANS64.TRYWAIT P0, [UR6+0x98], R3 ;  /* 0x00009803ff0075a7 */ /* 0x000e640008001106 */
[----:B-1----:R-:W-:Y:S05]  /*41c0*/  @!P0 BRA `(.L_x_75) ;  /* 0x0000003000ec8947 */ /* 0x002fea0003800000 */
.L_x_74:
[----:B------:R-:W-:Y:S05]  /*41d0*/  BRA.U !UP3, `(.L_x_76) ;  /* 0x000000010b347547 */ /* 0x000fea000b800000 */
[----:B------:R-:W-:Y:S01]  /*41e0*/  UPLOP3.LUT UP0, UPT, UPT, UPT, UP2, 0x80, 0x8 ;  /* 0x000000000008789c */ /* 0x000fe20003f0f020 */
[----:B-1----:R-:W-:Y:S02]  /*41f0*/  HFMA2 R0, -RZ, RZ, 0, 5.9604644775390625e-08 ;  /* 0x00000001ff007431 */ /* 0x002fe400000001ff */
[----:B------:R-:W-:Y:S03]  /*4200*/  IMAD.MOV.U32 R168, RZ, RZ, 0x1 ;  /* 0x00000001ffa87424 */ /* 0x000fe600078e00ff */
[----:B------:R-:W-:Y:S05]  /*4210*/  PLOP3.LUT P0, PT, PT, PT, UP0, 0x80, 0x8 ;  /* 0x000000000008781c */ /* 0x000fea0003f0f008 */
[----:B------:R-:W1:Y:S01]  /*4220*/  @UP0 LDCU.64 UR8, c[0x0][0x888] ;  /* 0x00011100ff0807ac */ /* 0x000e620008000a00 */
[----:B------:R-:W-:Y:S07]  /*4230*/  @UP0 UIMAD UR7, UR36, UR4, URZ ;  /* 0x00000004240702a4 */ /* 0x000fee000f8e02ff */
[----:B------:R-:W-:Y:S01]  /*4240*/  @!P0 PRMT R168, R0, 0x7610, R168 ;  /* 0x0000761000a88816 */ /* 0x000fe200000000a8 */
[----:B-1----:R-:W-:Y:S03]  /*4250*/  @UP0 UIMAD.WIDE UR8, UR7, 0x4, UR8 ;  /* 0x00000004070808a5 */ /* 0x002fe6000f8e0208 */
[----:B------:R-:W1:Y:S03]  /*4260*/  @!UP0 LDCU UR7, c[0x0][0x880] ;  /* 0x00011000ff0787ac */ /* 0x000e660008000800 */
[----:B------:R-:W-:Y:S01]  /*4270*/  IMAD.U32 R10, RZ, RZ, UR8 ;  /* 0x00000008ff0a7e24 */ /* 0x000fe2000f8e00ff */
[----:B------:R-:W-:Y:S05]  /*4280*/  MOV R11, UR9 ;  /* 0x00000009000b7c02 */ /* 0x000fea0008000f00 */
[----:B-----5:R3:W5:Y:S02]  /*4290*/  @P0 LDG.E R80, desc[UR40][R10.64] ;  /* 0x000000280a500981 */ /* 0x020764000c1e1900 */
[----:B-1-3--:R-:W-:Y:S07]  /*42a0*/  @!P0 IMAD.U32 R80, RZ, RZ, UR7 ;  /* 0x00000007ff508e24 */ /* 0x00afee000f8e00ff */
.L_x_76:
[----:B-----5:R-:W-:Y:S01]  /*42b0*/  @!P4 ISETP.EQ.AND P5, PT, R80, RZ, PT ;  /* 0x000000ff5000c20c */ /* 0x020fe20003fa2270 */
[----:B------:R-:W-:Y:S01]  /*42c0*/  @!UPT UIADD3 URZ, UPT, UPT, URZ, URZ, URZ ;  /* 0x000000fffffff290 */ /* 0x000fe2000fffe0ff */
[----:B------:R-:W-:Y:S11]  /*42d0*/  @!P4 BRA `(.L_x_77) ;  /* 0x000000000014c947 */ /* 0x000ff60003800000 */
[----:B------:R-:W-:Y:S02]  /*42e0*/  LOP3.LUT P0, RZ, R168, 0xff, RZ, 0xc0, !PT ;  /* 0x000000ffa8ff7812 */ /* 0x000fe4000780c0ff */
[----:B------:R-:W-:Y:S04]  /*42f0*/  PLOP3.LUT P5, PT, PT, PT, UP0, 0x80, 0x8 ;  /* 0x000000000008781c */ /* 0x000fe80003faf008 */
[----:B------:R-:W-:Y:S07]  /*4300*/  PLOP3.LUT P5, PT, P5, PT, PT, 0x8, 0x80 ;  /* 0x000000000080781c */ /* 0x000fee0002fae170 */
[----:B------:R-:W-:Y:S11]  /*4310*/  @P0 ISETP.EQ.AND P5, PT, R80, RZ, PT ;  /* 0x000000ff5000020c */ /* 0x000ff60003fa2270 */
[----:B------:R-:W-:Y:S02]  /*4320*/  @!UPT UIADD3 URZ, UPT, UPT, URZ, URZ, URZ ;  /* 0x000000fffffff290 */ /* 0x000fe4000fffe0ff */
.L_x_77:
[----:B------:R-:W3:Y:S01]  /*4330*/  SYNCS.PHASECHK.TRANS64.TRYWAIT P4, [UR6+0x88], R26 ;  /* 0x0000881aff0075a7 */ /* 0x000ee20008081106 */
[----:B------:R-:W-:Y:S01]  /*4340*/  @P3 SHF.R.U32.HI R27, RZ, 0x10, R21 ;  /* 0x00000010ff1b3819 */ /* 0x000fe20000011615 */
[----:B------:R-:W-:Y:S01]  /*4350*/  VIADD R29, R29, 0x1 ;  /* 0x000000011d1d7836 */ /* 0x000fe20000000000 */
[----:B------:R-:W5:Y:S08]  /*4360*/  LDC.64 R14, c[0x0][0xb10] ;  /* 0x0002c400ff0e7b82 */ /* 0x000f700000000a00 */
[----:B------:R-:W2:Y:S08]  /*4370*/  LDC.64 R10, c[0x0][0xb18] ;  /* 0x0002c600ff0a7b82 */ /* 0x000eb00000000a00 */
[----:B-1----:R-:W1:Y:S08]  /*4380*/  @!P1 LDC R0, c[0x0][0xb20] ;  /* 0x0002c800ff009b82 */ /* 0x002e700000000800 */
[----:B------:R-:W4:Y:S01]  /*4390*/  @!P1 LDC R3, c[0x0][0xb0c] ;  /* 0x0002c300ff039b82 */ /* 0x000f220000000800 */
[----:B-----5:R-:W-:Y:S05]  /*43a0*/  @!P1 IMAD.HI.U32 R14, R13, R14, RZ ;  /* 0x0000000e0d0e9227 */ /* 0x020fea00078e00ff */
[----:B------:R-:W-:Y:S01]  /*43b0*/  @!P1 SHF.R.U32.HI R14, RZ, R15, R14 ;  /* 0x0000000fff0e9219 */ /* 0x000fe2000001160e */
[----:B--2---:R-:W-:Y:S01]  /*43c0*/  @!P1 IMAD.HI.U32 R11, R8, R11, RZ ;  /* 0x0000000b080b9227 */ /* 0x004fe200078e00ff */
[----:B------:R-:W-:Y:S04]  /*43d0*/  @!P1 ISETP.NE.AND P0, PT, R10, 0x1, PT ;  /* 0x000000010a00980c */ /* 0x000fe80003f05270 */
[----:B-1----:R-:W-:Y:S02]  /*43e0*/  @!P1 SHF.R.U32.HI R9, RZ, R0, R11 ;  /* 0x00000000ff099219 */ /* 0x002fe4000001160b */
[----:B----4-:R-:W-:Y:S02]  /*43f0*/  @!P1 ISETP.NE.AND P2, PT, R3, 0x1, PT ;  /* 0x000000010300980c */ /* 0x010fe40003f45270 */
[----:B------:R-:W-:Y:S02]  /*4400*/  @!P1 SEL R9, R8, R9, !P0 ;  /* 0x0000000908099207 */ /* 0x000fe40004000000 */
[----:B------:R-:W-:Y:S02]  /*4410*/  ELECT P0, URZ, PT ;  /* 0x0000000000ff782f */ /* 0x000fe40003800000 */
[----:B------:R-:W-:Y:S05]  /*4420*/  @!P1 SEL R14, R13, R14, !P2 ;  /* 0x0000000e0d0e9207 */ /* 0x000fea0005000000 */
[----:B------:R-:W-:Y:S02]  /*4430*/  @!P1 IMAD.IADD R0, R9, 0x1, -R14 ;  /* 0x0000000109009824 */ /* 0x000fe400078e0a0e */
[----:B------:R-:W-:Y:S02]  /*4440*/  @!P1 IMAD.IADD R9, R14, 0x1, -R9 ;  /* 0x000000010e099824 */ /* 0x000fe400078e0a09 */
[----:B------:R-:W-:Y:S02]  /*4450*/  @!P1 IMAD R13, R0, R3, R13 ;  /* 0x00000003000d9224 */ /* 0x000fe400078e020d */
[----:B------:R-:W-:Y:S01]  /*4460*/  @!P1 IMAD R8, R9, R10, R8 ;  /* 0x0000000a09089224 */ /* 0x000fe200078e0208 */
[----:B---3--:R-:W-:Y:S06]  /*4470*/  @!P4 BRA `(.L_x_78) ;  /* 0x000000300058c947 */ /* 0x008fec0003800000 */
.L_x_137:
[----:B------:R-:W-:Y:S01]  /*4480*/  PLOP3.LUT P5, PT, P5, P0, PT, 0xf2, 0x2f ;  /* 0x00000000002f781c */ /* 0x000fe20002fa1e72 */
[----:B------:R-:W-:Y:S01]  /*4490*/  UMOV UR14, 0x0 ;  /* 0x00000000000e7882 */ /* 0x000fe20000000000 */
[----:B------:R-:W-:Y:S01]  /*44a0*/  LOP3.LUT R30, R30, 0x1, RZ, 0x3c, !PT ;  /* 0x000000011e1e7812 */ /* 0x000fe200078e3cff */
[----:B------:R-:W-:Y:S01]  /*44b0*/  UMOV UR15, 0x10000000 ;  /* 0x10000000000f7882 */ /* 0x000fe20000000000 */
[----:B------:R-:W-:Y:S01]  /*44c0*/  UMOV UR12, UR36 ;  /* 0x00000024000c7c82 */ /* 0x000fe20008000000 */
[----:B------:R-:W-:Y:S08]  /*44d0*/  @P3 R2UR UR36, R27 ;  /* 0x000000001b2432ca */ /* 0x000ff000000e0000 */
[----:B-1----:R-:W-:Y:S01]  /*44e0*/  @!P5 IADD3 R3, P0, PT, R32, 0x580, RZ ;  /* 0x000005802003d810 */ /* 0x002fe20007f1e0ff */
[----:B------:R-:W-:Y:S01]  /*44f0*/  @!P5 IMAD.SHL.U32 R165, R165, 0x40, RZ ;  /* 0x00000040a5a5d824 */ /* 0x000fe200078e00ff */
[----:B------:R-:W-:Y:S01]  /*4500*/  VOTEU.ALL UP1, P5 ;  /* 0x0000000000ff7886 */ /* 0x000fe20002820000 */
[----:B------:R-:W-:Y:S01]  /*4510*/  @!P5 IMAD.SHL.U32 R167, R167, 0x80, RZ ;  /* 0x00000080a7a7d824 */ /* 0x000fe200078e00ff */
[----:B------:R-:W-:Y:S01]  /*4520*/  @!P5 R2UR UR8, R3 ;  /* 0x000000000308d2ca */ /* 0x000fe200000e0000 */
[----:B------:R-:W-:Y:S01]  /*4530*/  @!P5 IMAD.X R0, RZ, RZ, R33, P0 ;  /* 0x000000ffff00d224 */ /* 0x000fe200000e0621 */
[----:B------:R-:W-:Y:S01]  /*4540*/  @!P5 R2UR UR10, R165 ;  /* 0x00000000a50ad2ca */ /* 0x000fe200000e0000 */
[----:B------:R-:W-:Y:S01]  /*4550*/  @!UP1 UIADD3 UR9, UPT, UPT, UR6, 0x80, URZ ;  /* 0x0000008006099890 */ /* 0x000fe2000fffe0ff */
[----:B------:R-:W-:Y:S01]  /*4560*/  @!P5 R2UR UR11, R167 ;  /* 0x00000000a70bd2ca */ /* 0x000fe200000e0000 */
[----:B------:R-:W-:Y:S01]  /*4570*/  IMAD.IADD R165, R8, 0x1, R164 ;  /* 0x0000000108a57824 */ /* 0x000fe200078e02a4 */
[----:B------:R-:W-:Y:S01]  /*4580*/  @!P5 R2UR UR7, R0 ;  /* 0x000000000007d2ca */ /* 0x000fe200000e0000 */
[----:B------:R-:W-:Y:S01]  /*4590*/  IMAD.IADD R167, R13, 0x1, R166 ;  /* 0x000000010da77824 */ /* 0x000fe200078e02a6 */
[C---:B------:R-:W-:Y:S04]  /*45a0*/  ISETP.NE.AND P0, PT, R29.reuse, 0x2, PT ;  /* 0x000000021d00780c */ /* 0x040fe80003f05270 */
[----:B------:R-:W-:Y:S01]  /*45b0*/  SEL R3, RZ, 0x1, P0 ;  /* 0x00000001ff037807 */ /* 0x000fe20000000000 */
[----:B------:R-:W-:Y:S01]  /*45c0*/  IMAD.U32 R10, RZ, RZ, UR8 ;  /* 0x00000008ff0a7e24 */ /* 0x000fe2000f8e00ff */
[----:B------:R-:W-:Y:S01]  /*45d0*/  @!UP1 UIADD3 UR8, UPT, UPT, UR6, 0x200, URZ ;  /* 0x0000020006089890 */ /* 0x000fe2000fffe0ff */
[----:B------:R-:W-:Y:S01]  /*45e0*/  SEL R29, R29, RZ, P0 ;  /* 0x000000ff1d1d7207 */ /* 0x000fe20000000000 */
[----:B------:R-:W-:Y:S01]  /*45f0*/  VOTEU.ALL UP1, P5 ;  /* 0x0000000000ff7886 */ /* 0x000fe20002820000 */
[----:B------:R-:W-:Y:S02]  /*4600*/  LOP3.LUT R28, R28, R3, RZ, 0x3c, !PT ;  /* 0x000000031c1c7212 */ /* 0x000fe400078e3cff */
[----:B------:R-:W-:Y:S01]  /*4610*/  IMAD.U32 R11, RZ, RZ, UR7 ;  /* 0x00000007ff0b7e24 */ /* 0x000fe2000f8e00ff */
[----:B------:R-:W-:Y:S04]  /*4620*/  @!P5 R2UR UR16, R10 ;  /* 0x000000000a10d2ca */ /* 0x000fe800000e0000 */
[----:B------:R-:W-:Y:S11]  /*4630*/  @!P5 R2UR UR17, R11 ;  /* 0x000000000b11d2ca */ /* 0x000ff600000e0000 */
[----:B------:R-:W-:Y:S02]  /*4640*/  @!UPT UIADD3 URZ, UPT, UPT, URZ, URZ, URZ ;  /* 0x000000fffffff290 */ /* 0x000fe4000fffe0ff */
[----:B------:R3:W-:Y:S01]  /*4650*/  @!UP1 UTMALDG.3D [UR8], [UR16], desc[UR14] ;  /* 0x00000e08100095b4 */ /* 0x0007e20008011000 */
[----:B------:R3:W-:Y:S01]  /*4660*/  @!P5 SYNCS.ARRIVE.TRANS64.RED.A0TR RZ, [UR6+0x80], R25 ;  /* 0x00008019ffffd9a7 */ /* 0x0007e20008300406 */
[----:B------:R-:W-:Y:S01]  /*4670*/  UPLOP3.LUT UP1, UPT, UPT, UPT, UPT, 0x80, 0x8 ;  /* 0x000000000008789c */ /* 0x000fe20003f2f070 */
[----:B------:R-:W-:Y:S01]  /*4680*/  SYNCS.ARRIVE.TRANS64.RED.A1T0 RZ, [UR37], RZ ;  /* 0x000000ffffff79a7 */ /* 0x000fe20008100425 */
[----:B------:R-:W-:Y:S09]  /*4690*/  @P3 BRA `(.L_x_79) ;  /* 0xfffffff400b43947 */ /* 0x000ff2000383ffff */
[----:B------:R-:W-:Y:S07]  /*46a0*/  MOV R0, UR6 ;  /* 0x0000000600007c02 */ /* 0x000fee0008000f00 */
.L_x_80:
[----:B-1----:R-:W-:-:S04]  /*46b0*/  SHF.L.U32 R3, R30, 0x1f, RZ ;  /* 0x0000001f1e037819 */ /* 0x002fc800000006ff */
[----:B------:R1:W2:Y:S03]  /*46c0*/  SYNCS.PHASECHK.TRANS64.TRYWAIT P0, [R0+URZ+0x88], R3 ;  /* 0x00008803000075a7 */ /* 0x0002a600080011ff */
[----:B--2---:R-:W-:Y:S05]  /*46d0*/  @!P0 NANOSLEEP.SYNCS 0x989680 ;  /* 0x009896800000895d */ /* 0x004fea0003900000 */
[----:B------:R-:W2:Y:S02]  /*46e0*/  @!P0 SYNCS.PHASECHK.TRANS64 P0, [R0+URZ+0x88], R3 ;  /* 0x00008803000085a7 */ /* 0x000ea400080010ff */
[----:B--23--:R-:W-:Y:S05]  /*46f0*/  @P0 EXIT ;  /* 0x000000000000094d */ /* 0x00cfea0003800000 */
[----:B------:R-:W-:Y:S05]  /*4700*/  BRA `(.L_x_80) ;  /* 0xfffffffc00e87947 */ /* 0x000fea000383ffff */
.L_x_71:
[----:B------:R-:W-:-:S06]  /*4710*/  UISETP.GE.AND UP1, UPT, UR8, 0x4, UPT ;  /* 0x000000040800788c */ /* 0x000fcc000bf26270 */
[----:B------:R-:W-:-:S13]  /*4720*/  PLOP3.LUT P0, PT, PT, PT, UP1, 0x80, 0x8 ;  /* 0x000000000008781c */ /* 0x000fda0003f0f018 */
[----:B------:R-:W-:Y:S05]  /*4730*/  @!P0 EXIT ;  /* 0x000000000000894d */ /* 0x000fea0003800000 */
[----:B------:R-:W-:Y:S01]  /*4740*/  BAR.SYNC.DEFER_BLOCKING 0x6, 0xa0 ;  /* 0x0182800000007b1d */ /* 0x000fe20000010000 */
[C---:B------:R-:W-:Y:S01]  /*4750*/  IMAD.SHL.U32 R180, R176.reuse, 0x40, RZ ;  /* 0x00000040b0b47824 */ /* 0x040fe200078e00ff */
[C---:B------:R-:W-:Y:S01]  /*4760*/  R2P PR, R176.reuse, 0x6 ;  /* 0x00000006b0007804 */ /* 0x040fe20000000000 */
[C---:B------:R-:W-:Y:S01]  /*4770*/  IMAD.SHL.U32 R2, R176.reuse, 0x8, RZ ;  /* 0x00000008b0027824 */ /* 0x040fe200078e00ff */
[----:B------:R-:W-:Y:S01]  /*4780*/  SHF.L.U32 R79, R176, 0x10, RZ ;  /* 0x00000010b04f7819 */ /* 0x000fe200000006ff */
[----:B------:R-:W-:Y:S01]  /*4790*/  IMAD.MOV.U32 R179, RZ, RZ, 0x10 ;  /* 0x00000010ffb37424 */ /* 0x000fe200078e00ff */
[----:B------:R-:W-:Y:S01]  /*47a0*/  UMOV UR43, 0x400 ;  /* 0x00000400002b7882 */ /* 0x000fe20000000000 */
[----:B------:R-:W-:Y:S01]  /*47b0*/  LOP3.LUT R3, R180, 0x180, RZ, 0xc0, !PT ;  /* 0x00000180b4037812 */ /* 0x000fe200078ec0ff */
[----:B------:R-:W-:Y:S01]  /*47c0*/  ULEA UR43, UR37, UR43, 0x18 ;  /* 0x0000002b252b7291 */ /* 0x000fe2000f8ec0ff */
[----:B------:R-:W1:Y:S01]  /*47d0*/  LDC R171, c[0x0][0x370] ;  /* 0x0000dc00ffab7b82 */ /* 0x000e620000000800 */
[----:B------:R-:W-:Y:S01]  /*47e0*/  SEL R179, R179, 0xfffffff0, !P1 ;  /* 0xfffffff0b3b37807 */ /* 0x000fe20004800000 */
[----:B------:R-:W-:Y:S01]  /*47f0*/  HFMA2 R183, -RZ, RZ, 0, 0 ;  /* 0x00000000ffb77431 */ /* 0x000fe200000001ff */
[----:B------:R-:W-:Y:S01]  /*4800*/  LOP3.LUT R3, R3, 0x30, R2, 0xf8, !PT ;  /* 0x0000003003037812 */ /* 0x000fe200078ef802 */
[----:B------:R-:W-:Y:S01]  /*4810*/  UIADD3 UR4, UPT, UPT, UR43, 0x2200, URZ ;  /* 0x000022002b047890 */ /* 0x000fe2000fffe0ff */
[----:B------:R-:W-:Y:S01]  /*4820*/  LOP3.LUT R79, R79, 0x600000, RZ, 0xc0, !PT ;  /* 0x006000004f4f7812 */ /* 0x000fe200078ec0ff */
[----:B------:R-:W-:Y:S01]  /*4830*/  IMAD.MOV.U32 R76, RZ, RZ, RZ ;  /* 0x000000ffff4c7224 */ /* 0x000fe200078e00ff */
[----:B------:R-:W-:Y:S01]  /*4840*/  LOP3.LUT R180, R3, 0x1e40, R180, 0xf8, !PT ;  /* 0x00001e4003b47812 */ /* 0x000fe200078ef8b4 */
[----:B------:R-:W2:Y:S01]  /*4850*/  LDC R74, c[0x0][0xb0c] ;  /* 0x0002c300ff4a7b82 */ /* 0x000ea20000000800 */
[----:B------:R-:W-:Y:S01]  /*4860*/  IMAD.MOV.U32 R3, RZ, RZ, 0x20 ;  /* 0x00000020ff037424 */ /* 0x000fe200078e00ff */
[----:B------:R-:W-:Y:S01]  /*4870*/  CS2R R184, SRZ ;  /* 0x0000000000b87805 */ /* 0x000fe2000001ff00 */
[----:B------:R-:W-:Y:S01]  /*4880*/  IMAD.MOV.U32 R188, RZ, RZ, RZ ;  /* 0x000000ffffbc7224 */ /* 0x000fe200078e00ff */
[----:B------:R-:W4:Y:S01]  /*4890*/  LDCU.64 UR46, c[0x0][0x348] ;  /* 0x00006900ff2e77ac */ /* 0x000f220008000a00 */
[----:B------:R-:W-:Y:S01]  /*48a0*/  VIADD R2, R180, UR43 ;  /* 0x0000002bb4027c36 */ /* 0x000fe20008000000 */
[----:B------:R-:W-:Y:S01]  /*48b0*/  SEL R3, R3, 0xffffffe0, !P2 ;  /* 0xffffffe003037807 */ /* 0x000fe20005000000 */
[----:B------:R-:W3:Y:S01]  /*48c0*/  LDS R0, [UR43+0x150] ;  /* 0x0001502bff007984 */ /* 0x000ee20008000800 */
[----:B------:R-:W1:Y:S01]  /*48d0*/  LDC R169, c[0x0][0xb20] ;  /* 0x0002c800ffa97b82 */ /* 0x000e620000000800 */
[----:B------:R-:W-:Y:S01]  /*48e0*/  IMAD.U32 R186, RZ, RZ, UR4 ;  /* 0x00000004ffba7e24 */ /* 0x000fe2000f8e00ff */
[----:B------:R-:W-:Y:S01]  /*48f0*/  SHF.R.U32.HI R4, RZ, 0x4, R3 ;  /* 0x00000004ff047819 */ /* 0x000fe20000011603 */
[--C-:B------:R-:W-:Y:S01]  /*4900*/  IMAD.IADD R178, R3, 0x1, R2.reuse ;  /* 0x0000000103b27824 */ /* 0x100fe200078e0202 */
[----:B------:R-:W1:Y:S02]  /*4910*/  LDCU.64 UR38, c[0x0][0x888] ;  /* 0x00011100ff2677ac */ /* 0x000e640008000a00 */
[C---:B------:R-:W-:Y:S01]  /*4920*/  LEA.HI R177, R179.reuse, R4, RZ, 0x1c ;  /* 0x00000004b3b17211 */ /* 0x040fe200078fe0ff */
[----:B------:R-:W-:Y:S01]  /*4930*/  IMAD.IADD R179, R179, 0x1, R2 ;  /* 0x00000001b3b37824 */ /* 0x000fe200078e0202 */
[----:B------:R-:W1:Y:S01]  /*4940*/  LDC R73, c[0x0][0xb30] ;  /* 0x0002cc00ff497b82 */ /* 0x000e620000000800 */
[----:B------:R-:W-:Y:S01]  /*4950*/  UIADD3 UR42, UPT, UPT, UR43, 0x200, URZ ;  /* 0x000002002b2a7890 */ /* 0x000fe2000fffe0ff */
[----:B------:R-:W-:-:S06]  /*4960*/  LEA R177, R177, R2, 0x4 ;  /* 0x00000002b1b17211 */ /* 0x000fcc00078e20ff */
[----:B------:R-:W1:Y:S08]  /*4970*/  LDC.64 R158, c[0x0][0xb10] ;  /* 0x0002c400ff9e7b82 */ /* 0x000e700000000a00 */
[----:B------:R-:W1:Y:S08]  /*4980*/  LDC.64 R70, c[0x0][0xb18] ;  /* 0x0002c600ff467b82 */ /* 0x000e700000000a00 */
[----:B------:R-:W1:Y:S01]  /*4990*/  LDC.64 R154, c[0x0][0x888] ;  /* 0x00022200ff9a7b82 */ /* 0x000e620000000a00 */
[----:B---3--:R-:W-:-:S07]  /*49a0*/  IMAD.IADD R79, R0, 0x1, R79 ;  /* 0x00000001004f7824 */ /* 0x008fce00078e024f */
[----:B------:R-:W3:Y:S08]  /*49b0*/  LDC.64 R68, c[0x0][0xb28] ;  /* 0x0002ca00ff447b82 */ /* 0x000ef00000000a00 */
[----:B------:R-:W1:Y:S08]  /*49c0*/  LDC.64 R156, c[0x0][0x890] ;  /* 0x00022400ff9c7b82 */ /* 0x000e700000000a00 */
[----:B------:R-:W1:Y:S08]  /*49d0*/  LDC.64 R152, c[0x0][0x8b0] ;  /* 0x00022c00ff987b82 */ /* 0x000e700000000a00 */
[----:B------:R-:W1:Y:S08]  /*49e0*/  LDC.64 R146, c[0x0][0x8a8] ;  /* 0x00022a00ff927b82 */ /* 0x000e700000000a00 */
[----:B--2-4-:R-:W1:Y:S02]  /*49f0*/  LDC R170, c[0x0][0x374] ;  /* 0x0000dd00ffaa7b82 */ /* 0x014e640000000800 */
.L_x_98:
[----:B------:R-:W-:Y:S02]  /*4a00*/  LEA R0, R188, UR43, 0x3 ;  /* 0x0000002bbc007c11 */ /* 0x000fe4000f8e18ff */
[----:B------:R-:W-:Y:S02]  /*4a10*/  SHF.L.U32 R3, R184, 0x1f, RZ ;  /* 0x0000001fb8037819 */ /* 0x000fe400000006ff */
[----:B------:R-:W-:Y:S02]  /*4a20*/  LEA R16, R188, UR43, 0x4 ;  /* 0x0000002bbc107c11 */ /* 0x000fe4000f8e20ff */
[----:B--2---:R-:W2:Y:S02]  /*4a30*/  SYNCS.PHASECHK.TRANS64.TRYWAIT P0, [R0+URZ+0xa0], R3 ;  /* 0x0000a003000075a7 */ /* 0x004ea400080011ff */
[----:B-12---:R-:W-:Y:S05]  /*4a40*/  @!P0 BRA `(.L_x_81) ;  /* 0x0000002800fc8947 */ /* 0x006fea0003800000 */
.L_x_138:
[----:B------:R-:W4:Y:S01]  /*4a50*/  LDC.64 R12, c[0x0][0xb10] ;  /* 0x0002c400ff0c7b82 */ /* 0x000f220000000a00 */
[----:B------:R-:W3:Y:S01]  /*4a60*/  LDS.128 R16, [R16+0x130] ;  /* 0x0001300010107984 */ /* 0x000ee20000000c00 */
[----:B-1----:R-:W-:Y:S01]  /*4a70*/  ISETP.NE.AND P1, PT, R73, 0x1, PT ;  /* 0x000000014900780c */ /* 0x002fe20003f25270 */
[----:B--2---:R-:W-:Y:S01]  /*4a80*/  VIADD R0, R0, 0xb0 ;  /* 0x000000b000007836 */ /* 0x004fe20000000000 */
[----:B------:R-:W-:Y:S04]  /*4a90*/  ISETP.GE.AND P0, PT, R72, 0x1, PT ;  /* 0x000000014800780c */ /* 0x000fe80003f06270 */
[----:B------:R-:W1:Y:S01]  /*4aa0*/  LDC.64 R10, c[0x0][0xb18] ;  /* 0x0002c600ff0a7b82 */ /* 0x000e620000000a00 */
[----:B------:R-:W-:Y:S01]  /*4ab0*/  PRMT R0, RZ, 0x654, R0 ;  /* 0x00000654ff007816 */ /* 0x000fe20000000000 */
[----:B------:R-:W-:Y:S01]  /*4ac0*/  @!PT LDS RZ, [RZ] ;  /* 0x00000000fffff984 */ /* 0x000fe20000000800 */
[----:B------:R-:W-:Y:S01]  /*4ad0*/  @!PT LDS RZ, [RZ] ;  /* 0x00000000fffff984 */ /* 0x000fe20000000800 */
[----:B------:R-:W-:Y:S01]  /*4ae0*/  @!PT LDS RZ, [RZ] ;  /* 0x00000000fffff984 */ /* 0x000fe20000000800 */
[----:B------:R-:W-:Y:S01]  /*4af0*/  @!PT LDS RZ, [RZ] ;  /* 0x00000000fffff984 */ /* 0x000fe20000000800 */
[----:B------:R2:W-:Y:S06]  /*4b00*/  MEMBAR.ALL.CTA ;  /* 0x0000000000007992 */ /* 0x0005ec0000008000 */
[----:B--2---:R-:W2:Y:S01]  /*4b10*/  FENCE.VIEW.ASYNC.S ;  /* 0x00000000000073c6 */ /* 0x004ea20000000000 */
[----:B------:R-:W1:Y:S08]  /*4b20*/  @!P1 LDC R14, c[0x0][0xb20] ;  /* 0x0002c800ff0e9b82 */ /* 0x000e700000000800 */
[----:B------:R-:W1:Y:S01]  /*4b30*/  @!P1 LDC R9, c[0x0][0xb0c] ;  /* 0x0002c300ff099b82 */ /* 0x000e620000000800 */
[----:B--2---:R2:W-:Y:S01]  /*4b40*/  SYNCS.ARRIVE.TRANS64.RED.A1T0 RZ, [R0+URZ], RZ ;  /* 0x000000ff00ff79a7 */ /* 0x0045e200081004ff */
[----:B---3--:R-:W-:Y:S04]  /*4b50*/  LOP3.LUT P4, RZ, R18, 0x1, RZ, 0xc0, !PT ;  /* 0x0000000112ff7812 */ /* 0x008fe8000788c0ff */
[----:B------:R-:W-:Y:S09]  /*4b60*/  P2R R187, PR, RZ, 0x10 ;  /* 0x00000010ffbb7803 */ /* 0x000ff20000000000 */
[----:B------:R-:W-:Y:S02]  /*4b70*/  @P4 MOV R77, R16 ;  /* 0x00000010004d4202 */ /* 0x000fe40000000f00 */
[----:B------:R-:W-:Y:S01]  /*4b80*/  @P4 LOP3.LUT R75, R17, 0xffff, RZ, 0xc0, !PT ;  /* 0x0000ffff114b4812 */ /* 0x000fe200078ec0ff */
[----:B--2-4-:R-:W-:Y:S06]  /*4b90*/  @!P0 BRA `(.L_x_82) ;  /* 0x0000000000a48947 */ /* 0x014fec0003800000 */
[----:B------:R-:W-:Y:S01]  /*4ba0*/  IMAD.HI.U32 R22, R170, R71, RZ ;  /* 0x00000047aa167227 */ /* 0x000fe200078e00ff */
[----:B------:R-:W-:Y:S02]  /*4bb0*/  ISETP.NE.AND P0, PT, R70, 0x1, PT ;  /* 0x000000014600780c */ /* 0x000fe40003f05270 */
[----:B------:R-:W-:Y:S01]  /*4bc0*/  ISETP.NE.AND P2, PT, R72, 0x1, PT ;  /* 0x000000014800780c */ /* 0x000fe20003f45270 */
[-C--:B------:R-:W-:Y:S01]  /*4bd0*/  IMAD.HI.U32 R20, R171, R158.reuse, RZ ;  /* 0x0000009eab147227 */ /* 0x080fe200078e00ff */
[----:B------:R-:W-:Y:S02]  /*4be0*/  SHF.R.U32.HI R21, RZ, R169, R22 ;  /* 0x000000a9ff157219 */ /* 0x000fe40000011616 */
[----:B------:R-:W-:Y:S01]  /*4bf0*/  ISETP.NE.AND P3, PT, R74, 0x1, PT ;  /* 0x000000014a00780c */ /* 0x000fe20003f65270 */
[----:B------:R-:W-:Y:S01]  /*4c00*/  IMAD.HI.U32 R26, R75, R71, RZ ;  /* 0x000000474b1a7227 */ /* 0x000fe200078e00ff */
[----:B------:R-:W-:Y:S02]  /*4c10*/  SHF.R.U32.HI R20, RZ, R159, R20 ;  /* 0x0000009fff147219 */ /* 0x000fe40000011614 */
[----:B------:R-:W-:Y:S01]  /*4c20*/  SEL R3, R170, R21, !P0 ;  /* 0x00000015aa037207 */ /* 0x000fe20004000000 */
[----:B------:R-:W-:Y:S01]  /*4c30*/  IMAD.HI.U32 R24, R77, R158, RZ ;  /* 0x0000009e4d187227 */ /* 0x000fe200078e00ff */
[----:B------:R-:W-:Y:S03]  /*4c40*/  SEL R7, R171, R20, !P3 ;  /* 0x00000014ab077207 */ /* 0x000fe60005800000 */
[-C--:B------:R-:W-:Y:S01]  /*4c50*/  IMAD.HI.U32 R20, R3, R68.reuse, RZ ;  /* 0x0000004403147227 */ /* 0x080fe200078e00ff */
[----:B------:R-:W-:Y:S03]  /*4c60*/  SHF.R.U32.HI R24, RZ, R159, R24 ;  /* 0x0000009fff187219 */ /* 0x000fe60000011618 */
[----:B------:R-:W-:Y:S01]  /*4c70*/  IMAD.HI.U32 R22, R7, R68, RZ ;  /* 0x0000004407167227 */ /* 0x000fe200078e00ff */
[----:B------:R-:W-:Y:S02]  /*4c80*/  @P2 SHF.R.U32.HI R3, RZ, R69, R20 ;  /* 0x00000045ff032219 */ /* 0x000fe40000011614 */
[----:B------:R-:W-:Y:S02]  /*4c90*/  SHF.R.U32.HI R20, RZ, R169, R26 ;  /* 0x000000a9ff147219 */ /* 0x000fe4000001161a */
[----:B------:R-:W-:Y:S01]  /*4ca0*/  @P2 SHF.R.U32.HI R7, RZ, R69, R22 ;  /* 0x00000045ff072219 */ /* 0x000fe20000011616 */
[C---:B------:R-:W-:Y:S01]  /*4cb0*/  IMAD R2, R72.reuse, R3, RZ ;  /* 0x0000000348027224 */ /* 0x040fe200078e02ff */
[----:B------:R-:W-:Y:S02]  /*4cc0*/  SEL R5, R75, R20, !P0 ;  /* 0x000000144b057207 */ /* 0x000fe40004000000 */
[----:B------:R-:W-:Y:S01]  /*4cd0*/  SEL R3, R77, R24, !P3 ;  /* 0x000000184d037207 */ /* 0x000fe20005800000 */
[----:B------:R-:W-:Y:S01]  /*4ce0*/  IMAD R4, R72, R7, RZ ;  /* 0x0000000748047224 */ /* 0x000fe200078e02ff */
[C---:B------:R-:W-:Y:S01]  /*4cf0*/  ISETP.GE.AND P0, PT, R5.reuse, R2, PT ;  /* 0x000000020500720c */ /* 0x040fe20003f06270 */
[----:B------:R-:W-:Y:S03]  /*4d00*/  IMAD.HI.U32 R6, R5, R68, RZ ;  /* 0x0000004405067227 */ /* 0x000fe600078e00ff */
[----:B------:R-:W-:Y:S01]  /*4d10*/  ISETP.GE.OR P0, PT, R3, R4, P0 ;  /* 0x000000040300720c */ /* 0x000fe20000706670 */
[----:B------:R-:W-:Y:S01]  /*4d20*/  IMAD.MOV R4, RZ, RZ, -R3 ;  /* 0x000000ffff047224 */ /* 0x000fe200078e0a03 */
[-C--:B------:R-:W-:Y:S03]  /*4d30*/  SHF.R.U32.HI R6, RZ, R69.reuse, R6 ;  /* 0x00000045ff067219 */ /* 0x080fe60000011606 */
[----:B------:R-:W-:Y:S01]  /*4d40*/  IMAD R77, R74, R4, R77 ;  /* 0x000000044a4d7224 */ /* 0x000fe200078e024d */
[----:B------:R-:W-:Y:S05]  /*4d50*/  SEL R15, R5, R6, !P2 ;  /* 0x00000006050f7207 */ /* 0x000fea0005000000 */
[----:B------:R-:W-:Y:S02]  /*4d60*/  IMAD.MOV R6, RZ, RZ, -R15 ;  /* 0x000000ffff067224 */ /* 0x000fe400078e0a0f */
[C---:B------:R-:W-:Y:S04]  /*4d70*/  @!P0 IMAD.HI.U32 R2, R3.reuse, R68, RZ ;  /* 0x0000004403028227 */ /* 0x040fe800078e00ff */
[----:B------:R-:W-:Y:S01]  /*4d80*/  IMAD R6, R72, R6, R5 ;  /* 0x0000000648067224 */ /* 0x000fe200078e0205 */
[----:B------:R-:W-:Y:S04]  /*4d90*/  @!P0 SHF.R.U32.HI R2, RZ, R69, R2 ;  /* 0x00000045ff028219 */ /* 0x000fe80000011602 */
[----:B------:R-:W-:Y:S02]  /*4da0*/  @!P0 SEL R0, R3, R2, !P2 ;  /* 0x0000000203008207 */ /* 0x000fe40005000000 */
[----:B------:R-:W-:Y:S02]  /*4db0*/  IADD3 R2, PT, PT, -R5, RZ, RZ ;  /* 0x000000ff05027210 */ /* 0x000fe40007ffe1ff */
[----:B------:R-:W-:Y:S01]  /*4dc0*/  @!P0 IADD3 R8, PT, PT, R15, -R0, RZ ;  /* 0x800000000f088210 */ /* 0x000fe20007ffe0ff */
[----:B------:R-:W-:Y:S02]  /*4dd0*/  @!P0 IMAD R0, R7, R6, R0 ;  /* 0x0000000607008224 */ /* 0x000fe400078e0200 */
[----:B------:R-:W-:Y:S02]  /*4de0*/  IMAD R75, R70, R2, R75 ;  /* 0x00000002464b7224 */ /* 0x000fe400078e024b */
[----:B------:R-:W-:Y:S02]  /*4df0*/  @!P0 IMAD R5, R8, R72, R3 ;  /* 0x0000004808058224 */ /* 0x000fe400078e0203 */
[----:B------:R-:W-:Y:S04]  /*4e00*/  @!P0 IMAD.MOV.U32 R3, RZ, RZ, R0 ;  /* 0x000000ffff038224 */ /* 0x000fe800078e0000 */
[----:B------:R-:W-:Y:S02]  /*4e10*/  IMAD R77, R3, R74, R77 ;  /* 0x0000004a034d7224 */ /* 0x000fe400078e024d */
[----:B------:R-:W-:Y:S07]  /*4e20*/  IMAD R75, R5, R70, R75 ;  /* 0x00000046054b7224 */ /* 0x000fee00078e024b */
.L_x_82:
[----:B------:R-:W-:Y:S01]  /*4e30*/  @!P1 IMAD.HI.U32 R0, R77, R12, RZ ;  /* 0x0000000c4d009227 */ /* 0x000fe200078e00ff */
[----:B-1----:R-:W-:Y:S01]  /*4e40*/  @!P1 ISETP.NE.AND P0, PT, R10, 0x1, PT ;  /* 0x000000010a00980c */ /* 0x002fe20003f05270 */
[----:B------:R-:W-:Y:S01]  /*4e50*/  ULOP3.LUT UP0, URZ, UR42, 0x1b0, URZ, 0xc0, !UPT ;  /* 0x000001b02aff7892 */ /* 0x000fe2000f80c0ff */
[----:B------:R-:W-:Y:S01]  /*4e60*/  @!P1 ISETP.NE.AND P2, PT, R9, 0x1, PT ;  /* 0x000000010900980c */ /* 0x000fe20003f45270 */
[----:B------:R-:W-:Y:S01]  /*4e70*/  @!P1 IMAD.HI.U32 R3, R75, R11, RZ ;  /* 0x0000000b4b039227 */ /* 0x000fe200078e00ff */
[----:B------:R-:W-:Y:S02]  /*4e80*/  @!P1 SHF.R.U32.HI R0, RZ, R13, R0 ;  /* 0x0000000dff009219 */ /* 0x000fe40000011600 */
[----:B------:R-:W-:Y:S01]  /*4e90*/  @P4 SHF.R.U32.HI R182, RZ, 0x10, R17 ;  /* 0x00000010ffb64819 */ /* 0x000fe20000011611 */
[----:B------:R-:W-:Y:S01]  /*4ea0*/  VIADD R188, R188, 0x1 ;  /* 0x00000001bcbc7836 */ /* 0x000fe20000000000 */
[----:B------:R-:W-:Y:S02]  /*4eb0*/  @!P1 SHF.R.U32.HI R2, RZ, R14, R3 ;  /* 0x0000000eff029219 */ /* 0x000fe40000011603 */
[----:B------:R-:W-:Y:S02]  /*4ec0*/  @!P1 SEL R3, R77, R0, !P2 ;  /* 0x000000004d039207 */ /* 0x000fe40005000000 */
[----:B------:R-:W-:Y:S05]  /*4ed0*/  @!P1 SEL R2, R75, R2, !P0 ;  /* 0x000000024b029207 */ /* 0x000fea0004000000 */
[----:B------:R-:W-:Y:S02]  /*4ee0*/  @!P1 IMAD.IADD R0, R2, 0x1, -R3 ;  /* 0x0000000102009824 */ /* 0x000fe400078e0a03 */
[----:B------:R-:W-:Y:S02]  /*4ef0*/  @!P1 IMAD.IADD R2, R3, 0x1, -R2 ;  /* 0x0000000103029824 */ /* 0x000fe400078e0a02 */
[----:B------:R-:W-:Y:S02]  /*4f00*/  @!P1 IMAD R77, R0, R9, R77 ;  /* 0x00000009004d9224 */ /* 0x000fe400078e024d */
[----:B------:R-:W-:Y:S01]  /*4f10*/  @!P1 IMAD R75, R2, R10, R75 ;  /* 0x0000000a024b9224 */ /* 0x000fe200078e024b */
[----:B------:R-:W-:Y:S06]  /*4f20*/  BRA.U !UP0, `(.L_x_83) ;  /* 0x0000000108407547 */ /* 0x000fec000b800000 */
[----:B------:R-:W1:Y:S01]  /*4f30*/  LDCU.64 UR8, c[0x4][0x80] ;  /* 0x01001000ff0877ac */ /* 0x000e620008000a00 */
[----:B------:R-:W-:Y:S01]  /*4f40*/  MOV R3, 0x0 ;  /* 0x0000000000037802 */ /* 0x000fe20000000f00 */
[----:B------:R-:W-:Y:S02]  /*4f50*/  HFMA2 R12, -RZ, RZ, 0, 5.9604644775390625e-08 ;  /* 0x00000001ff0c7431 */ /* 0x000fe400000001ff */
[----:B------:R-:W-:Y:S02]  /*4f60*/  IMAD.MOV.U32 R8, RZ, RZ, 0x70 ;  /* 0x00000070ff087424 */ /* 0x000fe400078e00ff */
[----:B------:R-:W-:Y:S01]  /*4f70*/  IMAD.MOV.U32 R13, RZ, RZ, RZ ;  /* 0x000000ffff0d7224 */ /* 0x000fe200078e00ff */
[----:B------:R-:W2:Y:S01]  /*4f80*/  LDCU.64 UR6, c[0x4][0x88] ;  /* 0x01001100ff0677ac */ /* 0x000ea20008000a00 */
[----:B------:R-:W3:Y:S01]  /*4f90*/  LDC.64 R2, c[0x4][R3] ;  /* 0x0100000003027b82 */ /* 0x000ee20000000a00 */
[----:B------:R-:W4:Y:S01]  /*4fa0*/  LDCU.64 UR4, c[0x4][0x8] ;  /* 0x01000100ff0477ac */ /* 0x000f220008000a00 */
[----:B-1----:R-:W-:Y:S01]  /*4fb0*/  MOV R5, UR9 ;  /* 0x0000000900057c02 */ /* 0x002fe20008000f00 */
[----:B------:R-:W-:Y:S01]  /*4fc0*/  IMAD.U32 R4, RZ, RZ, UR8 ;  /* 0x00000008ff047e24 */ /* 0x000fe2000f8e00ff */
[----:B--2---:R-:W-:Y:S01]  /*4fd0*/  MOV R7, UR7 ;  /* 0x0000000700077c02 */ /* 0x004fe20008000f00 */
[----:B------:R-:W-:Y:S01]  /*4fe0*/  IMAD.U32 R6, RZ, RZ, UR6 ;  /* 0x00000006ff067e24 */ /* 0x000fe2000f8e00ff */
[----:B----4-:R-:W-:Y:S01]  /*4ff0*/  MOV R11, UR5 ;  /* 0x00000005000b7c02 */ /* 0x010fe20008000f00 */
[----:B------:R-:W-:Y:S02]  /*5000*/  IMAD.U32 R10, RZ, RZ, UR4 ;  /* 0x00000004ff0a7e24 */ /* 0x000fe4000f8e00ff */
[----:B------:R-:W-:Y:S07]  /*5010*/  LEPC R20, `(.L_x_83) ;  /* 0x000000001014794e */ /* 0x000fee0000000000 */
[----:B---3-5:R-:W-:Y:S05]  /*5020*/  CALL.ABS.NOINC R2 ;  /* 0x0000000002007343 */ /* 0x028fea0003c00000 */
.L_x_83:
[----:B------:R-:W-:Y:S01]  /*5030*/  LOP3.LUT P0, RZ, R186, 0x1b0, RZ, 0xc0, !PT ;  /* 0x000001b0baff7812 */ /* 0x000fe2000780c0ff */
[----:B------:R-:W-:Y:S11]  /*5040*/  BSSY.RECONVERGENT B6, `(.L_x_84) ;  /* 0x0000013000067945 */ /* 0x000ff60003800200 */
[----:B------:R-:W-:Y:S01]  /*5050*/  @!UPT UIADD3 URZ, UPT, UPT, URZ, URZ, URZ ;  /* 0x000000fffffff290 */ /* 0x000fe2000fffe0ff */
[----:B------:R-:W-:Y:S05]  /*5060*/  @!P0 BRA `(.L_x_85) ;  /* 0x0000000000408947 */ /* 0x000fea0003800000 */
        /* <DEDUP_REMOVED lines=16> */
.L_x_85:
[----:B------:R-:W-:Y:S05]  /*5170*/  BSYNC.RECONVERGENT B6 ;  /* 0x0000000000067941 */ /* 0x000fea0003800200 */
.L_x_84:
[----:B------:R-:W-:Y:S01]  /*5180*/  ISETP.NE.U32.AND P3, PT, R156, RZ, PT ;  /* 0x000000ff9c00720c */ /* 0x000fe20003f65070 */
[----:B------:R-:W-:Y:S01]  /*5190*/  UISETP.NE.AND UP1, UPT, UR44, URZ, UPT ;  /* 0x000000ff2c00728c */ /* 0x000fe2000bf25270 */
[----:B------:R-:W-:Y:S02]  /*51a0*/  ISETP.NE.U32.AND P4, PT, R152, RZ, PT ;  /* 0x000000ff9800720c */ /* 0x000fe40003f85070 */
[----:B------:R-:W-:Y:S02]  /*51b0*/  ISETP.NE.AND.EX P3, PT, R157, RZ, PT, P3 ;  /* 0x000000ff9d00720c */ /* 0x000fe40003f65330 */
[----:B------:R-:W-:Y:S02]  /*51c0*/  PLOP3.LUT P1, PT, PT, PT, PT, 0x8, 0x80 ;  /* 0x000000000080781c */ /* 0x000fe40003f2e170 */
[----:B------:R-:W-:Y:S02]  /*51d0*/  PLOP3.LUT P0, PT, PT, PT, UP1, 0x80, 0x8 ;  /* 0x000000000008781c */ /* 0x000fe40003f0f018 */
[----:B------:R-:W-:Y:S02]  /*51e0*/  ISETP.NE.AND.EX P4, PT, R153, RZ, PT, P4 ;  /* 0x000000ff9900720c */ /* 0x000fe40003f85340 */
[----:B------:R-:W1:Y:S09]  /*51f0*/  @UP1 LDCU.64 UR4, c[0x0][0x888] ;  /* 0x00011100ff0417ac */ /* 0x000e720008000a00 */
[----:B------:R-:W-:Y:S01]  /*5200*/  @P0 PLOP3.LUT P1, PT, P3, PT, PT, 0x80, 0x8 ;  /* 0x000000000008081c */ /* 0x000fe20001f2f070 */
[----:B-1----:R-:W-:Y:S04]  /*5210*/  @UP1 UISETP.NE.U32.AND UP0, UPT, UR4, URZ, UPT ;  /* 0x000000ff0400128c */ /* 0x002fe8000bf05070 */
[----:B------:R-:W-:Y:S04]  /*5220*/  @UP1 UISETP.NE.AND.EX UP0, UPT, UR5, URZ, UPT, UP0 ;  /* 0x000000ff0500128c */ /* 0x000fe8000bf05300 */
[----:B------:R-:W-:Y:S01]  /*5230*/  @UP1 USEL UR4, URZ, 0xffffffff, UP0 ;  /* 0xffffffffff041887 */ /* 0x000fe20008000000 */
[----:B------:R-:W-:Y:S11]  /*5240*/  @!P3 BRA `(.L_x_86) ;  /* 0x00000000002cb947 */ /* 0x000ff60003800000 */
[----:B------:R-:W-:Y:S01]  /*5250*/  ISETP.NE.U32.AND P2, PT, R154, RZ, PT ;  /* 0x000000ff9a00720c */ /* 0x000fe20003f45070 */
[----:B------:R-:W-:Y:S03]  /*5260*/  IMAD.MOV.U32 R168, RZ, RZ, 0x1 ;  /* 0x00000001ffa87424 */ /* 0x000fe600078e00ff */
[----:B------:R-:W-:Y:S11]  /*5270*/  ISETP.NE.AND.EX P2, PT, R155, RZ, PT, P2 ;  /* 0x000000ff9b00720c */ /* 0x000ff60003f45320 */
[----:B------:R-:W-:Y:S02]  /*5280*/  @!UPT UIADD3 URZ, UPT, UPT, URZ, URZ, URZ ;  /* 0x000000fffffff290 */ /* 0x000fe4000fffe0ff */
[----:B------:R-:W1:Y:S01]  /*5290*/  @P2 LDC.64 R2, c[0x0][0x888] ;  /* 0x00022200ff022b82 */ /* 0x000e620000000a00 */
[----:B------:R-:W-:Y:S04]  /*52a0*/  @P2 IMAD R0, R156, UR36, RZ ;  /* 0x000000249c002c24 */ /* 0x000fe8000f8e02ff */
[----:B-1----:R-:W-:Y:S04]  /*52b0*/  @P2 IMAD.WIDE R2, R0, 0x4, R2 ;  /* 0x0000000400022825 */ /* 0x002fe800078e0202 */
[----:B------:R-:W-:Y:S01]  /*52c0*/  HFMA2 R0, -RZ, RZ, 0, 5.9604644775390625e-08 ;  /* 0x00000001ff007431 */ /* 0x000fe200000001ff */
[----:B-----5:R1:W5:Y:S04]  /*52d0*/  @P2 LDG.E R80, desc[UR40][R2.64] ;  /* 0x0000002802502981 */ /* 0x020368000c1e1900 */
[----:B------:R-:W-:Y:S01]  /*52e0*/  @!P2 PRMT R168, R0, 0x7610, R168 ;  /* 0x0000761000a8a816 */ /* 0x000fe200000000a8 */
[----:B-1----:R-:W2:Y:S06]  /*52f0*/  @!P2 LDC R80, c[0x0][0x880] ;  /* 0x00022000ff50ab82 */ /* 0x002eac0000000800 */
.L_x_86:
[----:B------:R-:W-:Y:S05]  /*5300*/  @!P4 BRA `(.L_x_87) ;  /* 0x000000000020c947 */ /* 0x000fea0003800000 */
[----:B------:R-:W-:Y:S04]  /*5310*/  ISETP.NE.U32.AND P2, PT, R146, RZ, PT ;  /* 0x000000ff9200720c */ /* 0x000fe80003f45070 */
[----:B------:R-:W-:Y:S11]  /*5320*/  ISETP.NE.AND.EX P2, PT, R147, RZ, PT, P2 ;  /* 0x000000ff9300720c */ /* 0x000ff60003f45320 */
[----:B------:R-:W-:Y:S02]  /*5330*/  @!UPT UIADD3 URZ, UPT, UPT, URZ, URZ, URZ ;  /* 0x000000fffffff290 */ /* 0x000fe4000fffe0ff */
[----:B------:R-:W1:Y:S01]  /*5340*/  @P2 LDC.64 R2, c[0x0][0x8a8] ;  /* 0x00022a00ff022b82 */ /* 0x000e620000000a00 */
[----:B------:R-:W-:Y:S04]  /*5350*/  @P2 IMAD R0, R152, UR36, RZ ;  /* 0x0000002498002c24 */ /* 0x000fe8000f8e02ff */
[----:B-1----:R-:W-:Y:S05]  /*5360*/  @P2 IMAD.WIDE R2, R0, 0x4, R2 ;  /* 0x0000000400022825 */ /* 0x002fea00078e0202 */
[----:B-----5:R1:W5:Y:S02]  /*5370*/  @P2 LDG.E R78, desc[UR40][R2.64] ;  /* 0x00000028024e2981 */ /* 0x020364000c1e1900 */
[----:B-1----:R-:W3:Y:S02]  /*5380*/  @!P2 LDC R78, c[0x0][0x8a0] ;  /* 0x00022800ff4eab82 */ /* 0x002ee40000000800 */
.L_x_87:
[----:B--2--5:R-:W-:Y:S01]  /*5390*/  @P0 ISETP.NE.AND P4, PT, R80, RZ, PT ;  /* 0x000000ff5000020c */ /* 0x024fe20003f85270 */
[----:B------:R-:W-:Y:S01]  /*53a0*/  IMAD.U32 R0, RZ, RZ, UR4 ;  /* 0x00000004ff007e24 */ /* 0x000fe2000f8e00ff */
[----:B------:R-:W-:Y:S01]  /*53b0*/  @P0 LOP3.LUT P2, RZ, R168, 0xff, RZ, 0xc0, !PT ;  /* 0x000000ffa8ff0812 */ /* 0x000fe2000784c0ff */
[----:B------:R-:W-:Y:S01]  /*53c0*/  BSSY B1, `(.L_x_88) ;  /* 0x000003d000017945 */ /* 0x000fe20003800000 */
[----:B------:R-:W-:Y:S01]  /*53d0*/  @P0 SEL R3, RZ, 0xffffffff, P4 ;  /* 0xffffffffff030807 */ /* 0x000fe20002000000 */
[C---:B------:R-:W-:Y:S01]  /*53e0*/  IMAD R64, R76.reuse, 0x40, R79 ;  /* 0x000000404c407824 */ /* 0x040fe200078e024f */
[----:B------:R-:W-:Y:S02]  /*53f0*/  LEA R148, R76, UR43, 0x3 ;  /* 0x0000002b4c947c11 */ /* 0x000fe4000f8e18ff */
[----:B------:R-:W-:Y:S02]  /*5400*/  CS2R R102, SRZ ;  /* 0x0000000000667805 */ /* 0x000fe4000001ff00 */
[----:B------:R-:W-:Y:S02]  /*5410*/  @P1 SEL R3, R0, R3, !P2 ;  /* 0x0000000300031207 */ /* 0x000fe40005000000 */
[----:B------:R-:W-:Y:S02]  /*5420*/  CS2R R100, SRZ ;  /* 0x0000000000647805 */ /* 0x000fe4000001ff00 */
[----:B------:R-:W-:Y:S02]  /*5430*/  SHF.L.U32 R5, R185, 0x1f, RZ ;  /* 0x0000001fb9057819 */ /* 0x000fe400000006ff */
[----:B------:R-:W-:Y:S02]  /*5440*/  CS2R R98, SRZ ;  /* 0x0000000000627805 */ /* 0x000fe4000001ff00 */
[----:B------:R-:W-:Y:S02]  /*5450*/  @P0 LOP3.LUT R3, R3, 0x1, RZ, 0xc0, !PT ;  /* 0x0000000103030812 */ /* 0x000fe400078ec0ff */
[----:B------:R-:W-:Y:S02]  /*5460*/  CS2R R96, SRZ ;  /* 0x0000000000607805 */ /* 0x000fe4000001ff00 */
[----:B------:R-:W-:Y:S02]  /*5470*/  PLOP3.LUT P5, PT, PT, PT, PT, 0x8, 0x80 ;  /* 0x000000000080781c */ /* 0x000fe40003fae170 */
[----:B------:R-:W-:Y:S02]  /*5480*/  CS2R R94, SRZ ;  /* 0x00000000005e7805 */ /* 0x000fe4000001ff00 */
[----:B------:R-:W-:Y:S02]  /*5490*/  ISETP.NE.U32.OR P1, PT, R3, 0x1, !P0 ;  /* 0x000000010300780c */ /* 0x000fe40004725470 */
[----:B------:R-:W-:Y:S02]  /*54a0*/  CS2R R92, SRZ ;  /* 0x00000000005c7805 */ /* 0x000fe4000001ff00 */
[----:B------:R-:W-:Y:S02]  /*54b0*/  CS2R R90, SRZ ;  /* 0x00000000005a7805 */ /* 0x000fe4000001ff00 */
[----:B------:R-:W-:Y:S07]  /*54c0*/  CS2R R88, SRZ ;  /* 0x0000000000587805 */ /* 0x000fee000001ff00 */
[----:B------:R-:W-:Y:S04]  /*54d0*/  @P1 SHF.L.U32 R2, R183, 0x1f, RZ ;  /* 0x0000001fb7021819 */ /* 0x000fe800000006ff */
[----:B------:R-:W1:Y:S01]  /*54e0*/  @P1 SYNCS.PHASECHK.TRANS64.TRYWAIT P0, [UR43+0x80], R2 ;  /* 0x00008002ff0015a7 */ /* 0x000e62000800112b */
[----:B------:R2:W4:Y:S01]  /*54f0*/  SYNCS.PHASECHK.TRANS64.TRYWAIT P4, [R148+URZ+0xc0], R5 ;  /* 0x0000c005940075a7 */ /* 0x00052200080811ff */
[----:B-1----:R-:W-:Y:S01]  /*5500*/  @P1 PLOP3.LUT P5, PT, P0, PT, PT, 0x8, 0x80 ;  /* 0x000000000080181c */ /* 0x002fe200007ae170 */
[----:B------:R-:W-:Y:S01]  /*5510*/  @!UPT UIADD3 URZ, UPT, UPT, URZ, URZ, URZ ;  /* 0x000000fffffff290 */ /* 0x000fe2000fffe0ff */
[----:B--2-4-:R-:W-:Y:S11]  /*5520*/  @!P1 BRA `(.L_x_89) ;  /* 0x0000000000989947 */ /* 0x014ff60003800000 */
[----:B------:R-:W-:Y:S01]  /*5530*/  ISETP.NE.U32.AND P0, PT, RZ, UR38, PT ;  /* 0x00000026ff007c0c */ /* 0x000fe2000bf05070 */
[----:B------:R-:W-:Y:S01]  /*5540*/  BSSY B0, `(.L_x_90) ;  /* 0x0000016000007945 */ /* 0x000fe20003800000 */
[----:B------:R-:W-:Y:S02]  /*5550*/  ISETP.NE.AND P2, PT, R80, RZ, PT ;  /* 0x000000ff5000720c */ /* 0x000fe40003f45270 */
[----:B------:R-:W-:Y:S02]  /*5560*/  CS2R R90, SRZ ;  /* 0x00000000005a7805 */ /* 0x000fe4000001ff00 */
[----:B------:R-:W-:Y:S02]  /*5570*/  ISETP.NE.AND.EX P0, PT, RZ, UR39, PT, P0 ;  /* 0x00000027ff007c0c */ /* 0x000fe4000bf05300 */
[----:B------:R-:W-:Y:S02]  /*5580*/  CS2R R88, SRZ ;  /* 0x0000000000587805 */ /* 0x000fe4000001ff00 */
[----:B------:R-:W-:Y:S02]  /*5590*/  LOP3.LUT P1, RZ, R168, 0xff, RZ, 0xc0, !PT ;  /* 0x000000ffa8ff7812 */ /* 0x000fe4000782c0ff */
[----:B------:R-:W-:Y:S02]  /*55a0*/  CS2R R94, SRZ ;  /* 0x00000000005e7805 */ /* 0x000fe4000001ff00 */
[----:B------:R-:W-:Y:S02]  /*55b0*/  SEL R0, RZ, 0xffffffff, P2 ;  /* 0xffffffffff007807 */ /* 0x000fe40001000000 */
[----:B------:R-:W-:Y:S02]  /*55c0*/  CS2R R92, SRZ ;  /* 0x00000000005c7805 */ /* 0x000fe4000001ff00 */
[----:B------:R-:W-:Y:S02]  /*55d0*/  SEL R3, RZ, 0xffffffff, P0 ;  /* 0xffffffffff037807 */ /* 0x000fe40000000000 */
[----:B------:R-:W-:Y:S02]  /*55e0*/  CS2R R98, SRZ ;  /* 0x0000000000627805 */ /* 0x000fe4000001ff00 */
[----:B------:R-:W-:Y:S02]  /*55f0*/  CS2R R96, SRZ ;  /* 0x0000000000607805 */ /* 0x000fe4000001ff00 */
[----:B------:R-:W-:Y:S02]  /*5600*/  CS2R R102, SRZ ;  /* 0x0000000000667805 */ /* 0x000fe4000001ff00 */
[----:B------:R-:W-:Y:S02]  /*5610*/  @P3 SEL R0, R3, R0, !P1 ;  /* 0x0000000003003207 */ /* 0x000fe40004800000 */
[----:B------:R-:W-:Y:S02]  /*5620*/  CS2R R100, SRZ ;  /* 0x0000000000647805 */ /* 0x000fe4000001ff00 */
[----:B------:R-:W-:Y:S04]  /*5630*/  LOP3.LUT R0, R0, 0x1, RZ, 0xc0, !PT ;  /* 0x0000000100007812 */ /* 0x000fe800078ec0ff */
[----:B------:R-:W-:Y:S01]  /*5640*/  ISETP.NE.U32.AND P0, PT, R0, 0x1, PT ;  /* 0x000000010000780c */ /* 0x000fe20003f05070 */
[----:B------:R-:W-:Y:S01]  /*5650*/  @!UPT UIADD3 URZ, UPT, UPT, URZ, URZ, URZ ;  /* 0x000000fffffff290 */ /* 0x000fe2000fffe0ff */
[----:B------:R-:W-:Y:S11]  /*5660*/  @!P5 BRA `(.L_x_91) ;  /* 0x00000000000cd947 */ /* 0x000ff60003800000 */
[----:B------:R-:W-:Y:S04]  /*5670*/  SHF.L.U32 R3, R183, 0x1f, RZ ;  /* 0x0000001fb7037819 */ /* 0x000fe800000006ff */
[----:B------:R-:W1:Y:S02]  /*5680*/  SYNCS.PHASECHK.TRANS64.TRYWAIT P1, [UR43+0x80], R3 ;  /* 0x00008003ff0075a7 */ /* 0x000e64000802112b */
[----:B-1----:R-:W-:Y:S05]  /*5690*/  @!P1 BRA `(.L_x_92) ;  /* 0x0000001c00fc9947 */ /* 0x002fea0003800000 */
.L_x_91:
[----:B------:R-:W-:Y:S05]  /*56a0*/  BSYNC B0 ;  /* 0x0000000000007941 */ /* 0x000fea0003800000 */
.L_x_90:
[----:B------:R2:W4:Y:S01]  /*56b0*/  @P0 LDS.128 R88, [R180+UR43+0x200] ;  /* 0x0002002bb4580984 */ /* 0x0005220008000c00 */
[----:B------:R-:W-:Y:S01]  /*56c0*/  UIADD3 UR4, UPT, UPT, UR43, 0x88, URZ ;  /* 0x000000882b047890 */ /* 0x000fe2000fffe0ff */
[----:B------:R-:W-:Y:S02]  /*56d0*/  LOP3.LUT R183, R183, 0x1, RZ, 0x3c, !PT ;  /* 0x00000001b7b77812 */ /* 0x000fe400078e3cff */
[----:B------:R2:W1:Y:S01]  /*56e0*/  @P0 LDS.128 R92, [R179+0x200] ;  /* 0x00020000b35c0984 */ /* 0x0004620000000c00 */
[----:B------:R-:W-:Y:S03]  /*56f0*/  UPRMT UR4, UR37, 0x654, UR4 ;  /* 0x0000065425047896 */ /* 0x000fe60008000004 */
[----:B------:R2:W1:Y:S04]  /*5700*/  @P0 LDS.128 R96, [R178+0x200] ;  /* 0x00020000b2600984 */ /* 0x0004680000000c00 */
[----:B------:R2:W1:Y:S01]  /*5710*/  @P0 LDS.128 R100, [R177+0x200] ;  /* 0x00020000b1640984 */ /* 0x0004620000000c00 */
[----:B------:R-:W-:Y:S01]  /*5720*/  @!PT LDS RZ, [RZ] ;  /* 0x00000000fffff984 */ /* 0x000fe20000000800 */
[----:B------:R-:W-:Y:S01]  /*5730*/  @!PT LDS RZ, [RZ] ;  /* 0x00000000fffff984 */ /* 0x000fe20000000800 */
[----:B------:R-:W-:Y:S01]  /*5740*/  @!PT LDS RZ, [RZ] ;  /* 0x00000000fffff984 */ /* 0x000fe20000000800 */
[----:B------:R-:W-:Y:S01]  /*5750*/  @!PT LDS RZ, [RZ] ;  /* 0x00000000fffff984 */ /* 0x000fe20000000800 */
[----:B------:R5:W-:Y:S06]  /*5760*/  MEMBAR.ALL.CTA ;  /* 0x0000000000007992 */ /* 0x000bec0000008000 */
[----:B-----5:R-:W5:Y:S02]  /*5770*/  FENCE.VIEW.ASYNC.S ;  /* 0x00000000000073c6 */ /* 0x020f640000000000 */
[----:B-----5:R-:W-:Y:S01]  /*5780*/  SYNCS.ARRIVE.TRANS64.RED.A1T0 RZ, [UR4], RZ ;  /* 0x000000ffffff79a7 */ /* 0x020fe20008100404 */
.L_x_89:
[----:B------:R-:W-:Y:S05]  /*5790*/  BSYNC B1 ;  /* 0x0000000000017941 */ /* 0x000fea0003800000 */
.L_x_88:
[----:B-1----:R-:W-:Y:S04]  /*57a0*/  SHF.R.U32.HI R0, RZ, 0x15, R64 ;  /* 0x00000015ff007819 */ /* 0x002fe80000011640 */
[----:B------:R-:W-:Y:S01]  /*57b0*/  LOP3.LUT P0, RZ, R0, 0x3, R181, 0x48, !PT ;  /* 0x0000000300ff7812 */ /* 0x000fe200078048b5 */
[----:B------:R-:W-:Y:S01]  /*57c0*/  @!UPT UIADD3 URZ, UPT, UPT, URZ, URZ, URZ ;  /* 0x000000fffffff290 */ /* 0x000fe2000fffe0ff */
[----:B------:R-:W-:Y:S11]  /*57d0*/  @P4 BRA `(.L_x_93) ;  /* 0x0000000000084947 */ /* 0x000ff60003800000 */
[----:B------:R-:W1:Y:S02]  /*57e0*/  SYNCS.PHASECHK.TRANS64.TRYWAIT P1, [R148+URZ+0xc0], R5 ;  /* 0x0000c005940075a7 */ /* 0x000e6400080211ff */
[----:B-1----:R-:W-:Y:S05]  /*57f0*/  @!P1 BRA `(.L_x_94) ;  /* 0x0000001c00bc9947 */ /* 0x002fea0003800000 */
.L_x_93:
[----:B------:R-:W-:Y:S05]  /*5800*/  @!P0 BRA `(.L_x_95) ;  /* 0x0000000000408947 */ /* 0x000fea0003800000 */
[----:B------:R-:W1:Y:S01]  /*5810*/  LDCU.64 UR8, c[0x4][0x70] ;  /* 0x01000e00ff0877ac */ /* 0x000e620008000a00 */
[----:B------:R-:W-:Y:S01]  /*5820*/  MOV R3, 0x0 ;  /* 0x0000000000037802 */ /* 0x000fe20000000f00 */
[----:B------:R-:W-:Y:S02]  /*5830*/  HFMA2 R12, -RZ, RZ, 0, 5.9604644775390625e-08 ;  /* 0x00000001ff0c7431 */ /* 0x000fe400000001ff */
[----:B------:R-:W-:Y:S02]  /*5840*/  IMAD.MOV.U32 R8, RZ, RZ, 0x192 ;  /* 0x00000192ff087424 */ /* 0x000fe400078e00ff */
[----:B------:R-:W-:Y:S01]  /*5850*/  IMAD.MOV.U32 R13, RZ, RZ, RZ ;  /* 0x000000ffff0d7224 */ /* 0x000fe200078e00ff */
[----:B------:R-:W5:Y:S01]  /*5860*/  LDCU.64 UR6, c[0x4][0x78] ;  /* 0x01000f00ff0677ac */ /* 0x000f620008000a00 */
[----:B------:R-:W2:Y:S01]  /*5870*/  LDC.64 R2, c[0x4][R3] ;  /* 0x0100000003027b82 */ /* 0x000ea20000000a00 */
[----:B------:R-:W3:Y:S01]  /*5880*/  LDCU.64 UR4, c[0x4][0x10] ;  /* 0x01000200ff0477ac */ /* 0x000ee20008000a00 */
[----:B-1----:R-:W-:Y:S01]  /*5890*/  MOV R5, UR9 ;  /* 0x0000000900057c02 */ /* 0x002fe20008000f00 */
[----:B------:R-:W-:Y:S01]  /*58a0*/  IMAD.U32 R4, RZ, RZ, UR8 ;  /* 0x00000008ff047e24 */ /* 0x000fe2000f8e00ff */
[----:B-----5:R-:W-:Y:S01]  /*58b0*/  MOV R7, UR7 ;  /* 0x0000000700077c02 */ /* 0x020fe20008000f00 */
[----:B------:R-:W-:Y:S01]  /*58c0*/  IMAD.U32 R6, RZ, RZ, UR6 ;  /* 0x00000006ff067e24 */ /* 0x000fe2000f8e00ff */
[----:B---3--:R-:W-:Y:S01]  /*58d0*/  MOV R11, UR5 ;  /* 0x00000005000b7c02 */ /* 0x008fe20008000f00 */
[----:B------:R-:W-:Y:S02]  /*58e0*/  IMAD.U32 R10, RZ, RZ, UR4 ;  /* 0x00000004ff0a7e24 */ /* 0x000fe4000f8e00ff */
[----:B------:R-:W-:Y:S07]  /*58f0*/  LEPC R20, `(.L_x_95) ;  /* 0x000000001014794e */ /* 0x000fee0000000000 */
[----:B--2-4-:R-:W-:Y:S05]  /*5900*/  CALL.ABS.NOINC R2 ;  /* 0x0000000002007343 */ /* 0x014fea0003c00000 */
.L_x_95:
[----:B------:R-:W-:Y:S01]  /*5910*/  LOP3.LUT P0, RZ, R176, 0x60, RZ, 0xc0, !PT ;  /* 0x00000060b0ff7812 */ /* 0x000fe2000780c0ff */
[----:B------:R-:W-:Y:S05]  /*5920*/  WARPSYNC.ALL ;  /* 0x0000000000007948 */ /* 0x000fea0003800000 */
[----:B----4-:R-:W-:Y:S01]  /*5930*/  IMAD.U32 R141, R90, 0x10000, RZ ;  /* 0x000100005a8d7824 */ /* 0x010fe200078e00ff */
[----:B------:R-:W-:Y:S01]  /*5940*/  R2UR UR4, R64 ;  /* 0x00000000400472ca */ /* 0x000fe200000e0000 */
[----:B------:R-:W-:Y:S01]  /*5950*/  IMAD.U32 R136, R92, 0x10000, RZ ;  /* 0x000100005c887824 */ /* 0x000fe200078e00ff */
[C---:B------:R-:W-:Y:S01]  /*5960*/  SHF.L.U32 R82, R88.reuse, 0x10, RZ ;  /* 0x0000001058527819 */ /* 0x040fe200000006ff */
[----:B------:R-:W-:Y:S01]  /*5970*/  IMAD.U32 R121, R97, 0x10000, RZ ;  /* 0x0001000061797824 */ /* 0x000fe200078e00ff */
[----:B------:R-:W-:Y:S01]  /*5980*/  PRMT R81, R88, 0x8880, RZ ;  /* 0x0000888058517816 */ /* 0x000fe200000000ff */
[----:B------:R-:W-:Y:S01]  /*5990*/  IMAD.U32 R106, R102, 0x10000, RZ ;  /* 0x00010000666a7824 */ /* 0x000fe200078e00ff */
[----:B------:R-:W-:Y:S01]  /*59a0*/  SHF.L.U32 R83, R88, 0x8, RZ ;  /* 0x0000000858537819 */ /* 0x000fe200000006ff */
[----:B------:R-:W-:Y:S01]  /*59b0*/  IMAD.SHL.U32 R129, R94, 0x100, RZ ;  /* 0x000001005e817824 */ /* 0x000fe200078e00ff */
[----:B------:R-:W-:Y:S01]  /*59c0*/  SHF.R.S32.HI R82, RZ, 0x18, R82 ;  /* 0x00000018ff527819 */ /* 0x000fe20000011452 */
[----:B------:R-:W-:Y:S01]  /*59d0*/  IMAD.SHL.U32 R114, R99, 0x100, RZ ;  /* 0x0000010063727824 */ /* 0x000fe200078e00ff */
[C---:B------:R-:W-:Y:S01]  /*59e0*/  PRMT R145, R89.reuse, 0x8880, RZ ;  /* 0x0000888059917816 */ /* 0x040fe200000000ff */
[----:B------:R-:W-:Y:S01]  /*59f0*/  BSSY.RECONVERGENT B0, `(.L_x_96) ;  /* 0x0000125000007945 */ /* 0x000fe20003800200 */
[----:B------:R-:W-:Y:S01]  /*5a00*/  SHF.R.S32.HI R83, RZ, 0x18, R83 ;  /* 0x00000018ff537819 */ /* 0x000fe20000011453 */
[----:B------:R-:W3:Y:S01]  /*5a10*/  LDTM.x64 R4, tmem[UR4] ;  /* 0x00000004000479ee */ /* 0x000ee20008340000 */
[----:B------:R-:W-:Y:S01]  /*5a20*/  NOP ;  /* 0x0000000000007918 */ /* 0x000fe20000000000 */
[----:B------:R-:W-:Y:S02]  /*5a30*/  R2UR UR5, R148 ;  /* 0x00000000940572ca */ /* 0x000fe400000e0000 */
[----:B------:R-:W-:Y:S02]  /*5a40*/  SHF.R.S32.HI R84, RZ, 0x18, R88 ;  /* 0x00000018ff547819 */ /* 0x000fe40000011458 */
[----:B------:R-:W-:Y:S02]  /*5a50*/  SHF.L.U32 R144, R89, 0x10, RZ ;  /* 0x0000001059907819 */ /* 0x000fe400000006ff */
[----:B------:R-:W-:Y:S02]  /*5a60*/  PRMT R142, R90, 0x8880, RZ ;  /* 0x000088805a8e7816 */ /* 0x000fe400000000ff */
[----:B------:R-:W-:Y:S02]  /*5a70*/  SHF.R.S32.HI R85, RZ, 0x18, R89 ;  /* 0x00000018ff557819 */ /* 0x000fe40000011459 */
[C---:B------:R-:W-:Y:S02]  /*5a80*/  PRMT R140, R91.reuse, 0x8880, RZ ;  /* 0x000088805b8c7816 */ /* 0x040fe400000000ff */
[----:B------:R-:W-:Y:S01]  /*5a90*/  SHF.R.S32.HI R86, RZ, 0x18, R90 ;  /* 0x00000018ff567819 */ /* 0x000fe2000001145a */
[----:B------:R-:W-:Y:S01]  /*5aa0*/  UIADD3 UR5, UPT, UPT, UR5, 0xe0, URZ ;  /* 0x000000e005057890 */ /* 0x000fe2000fffe0ff */
[----:B------:R-:W-:Y:S02]  /*5ab0*/  SHF.L.U32 R139, R91, 0x10, RZ ;  /* 0x000000105b8b7819 */ /* 0x000fe400000006ff */
[----:B------:R-:W-:Y:S01]  /*5ac0*/  PRMT R137, R92, 0x8880, RZ ;  /* 0x000088805c897816 */ /* 0x000fe200000000ff */
[----:B------:R-:W-:Y:S01]  /*5ad0*/  UPRMT UR5, UR37, 0x654, UR5 ;  /* 0x0000065425057896 */ /* 0x000fe20008000005 */
[----:B------:R-:W-:Y:S02]  /*5ae0*/  SHF.R.S32.HI R88, RZ, 0x18, R91 ;  /* 0x00000018ff587819 */ /* 0x000fe4000001145b */
[C---:B------:R-:W-:Y:S01]  /*5af0*/  PRMT R134, R93.reuse, 0x8880, RZ ;  /* 0x000088805d867816 */ /* 0x040fe200000000ff */
[C---:B---3--:R-:W-:Y:S01]  /*5b00*/  IMAD R4, R78.reuse, R4, RZ ;  /* 0x000000044e047224 */ /* 0x048fe200078e02ff */
[----:B------:R-:W-:Y:S01]  /*5b10*/  SHF.L.U32 R133, R93, 0x10, RZ ;  /* 0x000000105d857819 */ /* 0x000fe200000006ff */
[----:B------:R-:W-:Y:S01]  /*5b20*/  IMAD R5, R78, R5, RZ ;  /* 0x000000054e057224 */ /* 0x000fe200078e02ff */
[----:B------:R-:W-:Y:S01]  /*5b30*/  PRMT R131, R94, 0x8880, RZ ;  /* 0x000088805e837816 */ /* 0x000fe200000000ff */
[C---:B------:R-:W-:Y:S01]  /*5b40*/  IMAD R6, R78.reuse, R6, RZ ;  /* 0x000000064e067224 */ /* 0x040fe200078e02ff */
[----:B------:R-:W-:Y:S01]  /*5b50*/  SYNCS.ARRIVE.TRANS64.RED.A1T0 RZ, [UR5], RZ ;  /* 0x000000ffffff79a7 */ /* 0x000fe20008100405 */
[-C--:B------:R-:W-:Y:S01]  /*5b60*/  IMAD R4, R81, R80.reuse, R4 ;  /* 0x0000005051047224 */ /* 0x080fe200078e0204 */
[----:B------:R-:W-:Y:S01]  /*5b70*/  MOV R81, R145 ;  /* 0x0000009100517202 */ /* 0x000fe20000000f00 */
[----:B------:R-:W-:Y:S01]  /*5b80*/  IMAD R7, R78, R7, RZ ;  /* 0x000000074e077224 */ /* 0x000fe200078e02ff */
[----:B------:R-:W-:Y:S01]  /*5b90*/  SHF.L.U32 R130, R94, 0x10, RZ ;  /* 0x000000105e827819 */ /* 0x000fe200000006ff */
[-C--:B------:R-:W-:Y:S01]  /*5ba0*/  IMAD R5, R82, R80.reuse, R5 ;  /* 0x0000005052057224 */ /* 0x080fe200078e0205 */
[----:B------:R-:W-:Y:S01]  /*5bb0*/  SHF.R.S32.HI R82, RZ, 0x18, R144 ;  /* 0x00000018ff527819 */ /* 0x000fe20000011490 */
[----:B------:R-:W-:Y:S01]  /*5bc0*/  IMAD R6, R83, R80, R6 ;  /* 0x0000005053067224 */ /* 0x000fe200078e0206 */
[C---:B------:R-:W-:Y:S01]  /*5bd0*/  PRMT R128, R95.reuse, 0x8880, RZ ;  /* 0x000088805f807816 */ /* 0x040fe200000000ff */
[----:B------:R-:W-:Y:S01]  /*5be0*/  IMAD R8, R78, R8, RZ ;  /* 0x000000084e087224 */ /* 0x000fe200078e02ff */
[----:B------:R-:W-:Y:S01]  /*5bf0*/  SHF.L.U32 R127, R95, 0x10, RZ ;  /* 0x000000105f7f7819 */ /* 0x000fe200000006ff */
[-C--:B------:R-:W-:Y:S01]  /*5c00*/  IMAD R7, R84, R80.reuse, R7 ;  /* 0x0000005054077224 */ /* 0x080fe200078e0207 */
[----:B------:R-:W-:Y:S01]  /*5c10*/  PRMT R125, R96, 0x8880, RZ ;  /* 0x00008880607d7816 */ /* 0x000fe200000000ff */
[----:B------:R-:W-:Y:S01]  /*5c20*/  IMAD R9, R78, R9, RZ ;  /* 0x000000094e097224 */ /* 0x000fe200078e02ff */
[----:B------:R-:W-:Y:S01]  /*5c30*/  SHF.L.U32 R124, R96, 0x10, RZ ;  /* 0x00000010607c7819 */ /* 0x000fe200000006ff */
[----:B------:R-:W-:Y:S01]  /*5c40*/  IMAD R8, R81, R80, R8 ;  /* 0x0000005051087224 */ /* 0x000fe200078e0208 */
[----:B------:R-:W-:Y:S01]  /*5c50*/  I2IP.S8.S32.SAT R148, R7, R6, RZ ;  /* 0x0000000607947239 */ /* 0x000fe200000014ff */
[C---:B------:R-:W-:Y:S01]  /*5c60*/  IMAD R10, R78.reuse, R10, RZ ;  /* 0x0000000a4e0a7224 */ /* 0x040fe200078e02ff */
[----:B------:R-:W-:Y:S01]  /*5c70*/  PRMT R122, R97, 0x8880, RZ ;  /* 0x00008880617a7816 */ /* 0x000fe200000000ff */
[----:B------:R-:W-:Y:S01]  /*5c80*/  IMAD R11, R78, R11, RZ ;  /* 0x0000000b4e0b7224 */ /* 0x000fe200078e02ff */
[----:B------:R-:W-:Y:S01]  /*5c90*/  I2IP.S8.S32.SAT R148, R5, R4, R148 ;  /* 0x0000000405947239 */ /* 0x000fe20000001494 */
[----:B------:R-:W-:Y:S01]  /*5ca0*/  IMAD R9, R82, R80, R9 ;  /* 0x0000005052097224 */ /* 0x000fe200078e0209 */
[----:B------:R-:W-:Y:S01]  /*5cb0*/  SHF.R.S32.HI R82, RZ, 0x18, R141 ;  /* 0x00000018ff527819 */ /* 0x000fe2000001148d */
[----:B------:R-:W-:Y:S01]  /*5cc0*/  IMAD R12, R78, R12, RZ ;  /* 0x0000000c4e0c7224 */ /* 0x000fe200078e02ff */
[C---:B------:R-:W-:Y:S01]  /*5cd0*/  PRMT R119, R98.reuse, 0x8880, RZ ;  /* 0x0000888062777816 */ /* 0x040fe200000000ff */
[----:B------:R-:W-:Y:S01]  /*5ce0*/  IMAD.MOV.U32 R83, RZ, RZ, R142 ;  /* 0x000000ffff537224 */ /* 0x000fe200078e008e */
[----:B------:R-:W-:Y:S01]  /*5cf0*/  SHF.L.U32 R118, R98, 0x10, RZ ;  /* 0x0000001062767819 */ /* 0x000fe200000006ff */
[C---:B------:R-:W-:Y:S01]  /*5d00*/  IMAD R13, R78.reuse, R13, RZ ;  /* 0x0000000d4e0d7224 */ /* 0x040fe200078e02ff */
[C---:B------:R-:W-:Y:S01]  /*5d10*/  PRMT R116, R99.reuse, 0x8880, RZ ;  /* 0x0000888063747816 */ /* 0x040fe200000000ff */
[C---:B------:R-:W-:Y:S01]  /*5d20*/  IMAD R14, R78.reuse, R14, RZ ;  /* 0x0000000e4e0e7224 */ /* 0x040fe200078e02ff */
[----:B------:R-:W-:Y:S01]  /*5d30*/  SHF.L.U32 R115, R99, 0x10, RZ ;  /* 0x0000001063737819 */ /* 0x000fe200000006ff */
[----:B------:R-:W-:Y:S01]  /*5d40*/  IMAD R15, R78, R15, RZ ;  /* 0x0000000f4e0f7224 */ /* 0x000fe200078e02ff */
[----:B------:R-:W-:Y:S01]  /*5d50*/  PRMT R113, R100, 0x8880, RZ ;  /* 0x0000888064717816 */ /* 0x000fe200000000ff */
[----:B------:R-:W-:Y:S01]  /*5d60*/  IMAD R0, R78, R16, RZ ;  /* 0x000000104e007224 */ /* 0x000fe200078e02ff */
[----:B------:R-:W-:Y:S01]  /*5d70*/  SHF.L.U32 R112, R100, 0x10, RZ ;  /* 0x0000001064707819 */ /* 0x000fe200000006ff */
[C---:B------:R-:W-:Y:S01]  /*5d80*/  IMAD R2, R78.reuse, R17, RZ ;  /* 0x000000114e027224 */ /* 0x040fe200078e02ff */
[C---:B------:R-:W-:Y:S01]  /*5d90*/  PRMT R110, R101.reuse, 0x8880, RZ ;  /* 0x00008880656e7816 */ /* 0x040fe200000000ff */
[C---:B------:R-:W-:Y:S01]  /*5da0*/  IMAD R3, R78.reuse, R18, RZ ;  /* 0x000000124e037224 */ /* 0x040fe200078e02ff */
[----:B------:R-:W-:Y:S01]  /*5db0*/  SHF.L.U32 R109, R101, 0x10, RZ ;  /* 0x00000010656d7819 */ /* 0x000fe200000006ff */
[----:B------:R-:W-:Y:S01]  /*5dc0*/  IMAD R19, R78, R19, RZ ;  /* 0x000000134e137224 */ /* 0x000fe200078e02ff */
[----:B------:R-:W-:Y:S01]  /*5dd0*/  PRMT R107, R102, 0x8880, RZ ;  /* 0x00008880666b7816 */ /* 0x000fe200000000ff */
[C---:B------:R-:W-:Y:S01]  /*5de0*/  IMAD R16, R78.reuse, R20, RZ ;  /* 0x000000144e107224 */ /* 0x040fe200078e02ff */
[----:B------:R-:W-:Y:S01]  /*5df0*/  PRMT R104, R103, 0x8880, RZ ;  /* 0x0000888067687816 */ /* 0x000fe200000000ff */
[C---:B------:R-:W-:Y:S01]  /*5e00*/  IMAD R17, R78.reuse, R21, RZ ;  /* 0x000000154e117224 */ /* 0x040fe200078e02ff */
[----:B------:R-:W-:Y:S01]  /*5e10*/  SHF.L.U32 R143, R89, 0x8, RZ ;  /* 0x00000008598f7819 */ /* 0x000fe200000006ff */
[C---:B------:R-:W-:Y:S01]  /*5e20*/  IMAD R18, R78.reuse, R22, RZ ;  /* 0x000000164e127224 */ /* 0x040fe200078e02ff */
[----:B------:R-:W-:Y:S01]  /*5e30*/  SHF.R.S32.HI R89, RZ, 0x18, R92 ;  /* 0x00000018ff597819 */ /* 0x000fe2000001145c */
[C---:B------:R-:W-:Y:S01]  /*5e40*/  IMAD R23, R78.reuse, R23, RZ ;  /* 0x000000174e177224 */ /* 0x040fe200078e02ff */
[----:B------:R-:W-:Y:S01]  /*5e50*/  SHF.R.S32.HI R81, RZ, 0x18, R143 ;  /* 0x00000018ff517819 */ /* 0x000fe2000001148f */
[----:B------:R-:W-:Y:S01]  /*5e60*/  IMAD R20, R78, R24, RZ ;  /* 0x000000184e147224 */ /* 0x000fe200078e02ff */
[----:B------:R-:W-:Y:S01]  /*5e70*/  SHF.L.U32 R87, R90, 0x8, RZ ;  /* 0x000000085a577819 */ /* 0x000fe200000006ff */
[----:B------:R-:W-:Y:S01]  /*5e80*/  IMAD R21, R78, R25, RZ ;  /* 0x000000194e157224 */ /* 0x000fe200078e02ff */
[----:B------:R-:W-:Y:S01]  /*5e90*/  SHF.R.S32.HI R90, RZ, 0x18, R93 ;  /* 0x00000018ff5a7819 */ /* 0x000fe2000001145d */
[----:B------:R-:W-:Y:S01]  /*5ea0*/  IMAD R10, R81, R80, R10 ;  /* 0x00000050510a7224 */ /* 0x000fe200078e020a */
[----:B------:R-:W-:Y:S01]  /*5eb0*/  MOV R81, R140 ;  /* 0x0000008c00517202 */ /* 0x000fe20000000f00 */
[-C--:B------:R-:W-:Y:S01]  /*5ec0*/  IMAD R11, R85, R80.reuse, R11 ;  /* 0x00000050550b7224 */ /* 0x080fe200078e020b */
[----:B------:R-:W-:Y:S01]  /*5ed0*/  SHF.R.S32.HI R87, RZ, 0x18, R87 ;  /* 0x00000018ff577819 */ /* 0x000fe20000011457 */
[-C--:B------:R-:W-:Y:S01]  /*5ee0*/  IMAD R12, R83, R80.reuse, R12 ;  /* 0x00000050530c7224 */ /* 0x080fe200078e020c */
[----:B------:R-:W-:Y:S01]  /*5ef0*/  SHF.R.S32.HI R83, RZ, 0x18, R139 ;  /* 0x00000018ff537819 */ /* 0x000fe2000001148b */
[----:B------:R-:W-:Y:S01]  /*5f00*/  IMAD R13, R82, R80, R13 ;  /* 0x00000050520d7224 */ /* 0x000fe200078e020d */
[----:B------:R-:W-:Y:S01]  /*5f10*/  I2IP.S8.S32.SAT R149, R11, R10, RZ ;  /* 0x0000000a0b957239 */ /* 0x000fe200000014ff */
[-C--:B------:R-:W-:Y:S01]  /*5f20*/  IMAD R14, R87, R80.reuse, R14 ;  /* 0x00000050570e7224 */ /* 0x080fe200078e020e */
[----:B------:R-:W-:Y:S01]  /*5f30*/  SHF.R.S32.HI R82, RZ, 0x18, R136 ;  /* 0x00000018ff527819 */ /* 0x000fe20000011488 */
[----:B------:R-:W-:Y:S01]  /*5f40*/  IMAD R15, R86, R80, R15 ;  /* 0x00000050560f7224 */ /* 0x000fe200078e020f */
[----:B------:R-:W-:Y:S01]  /*5f50*/  I2IP.S8.S32.SAT R149, R9, R8, R149 ;  /* 0x0000000809957239 */ /* 0x000fe20000001495 */
[-C--:B------:R-:W-:Y:S01]  /*5f60*/  IMAD R0, R81, R80.reuse, R0 ;  /* 0x0000005051007224 */ /* 0x080fe200078e0200 */
[----:B------:R-:W-:Y:S01]  /*5f70*/  SHF.L.U32 R138, R91, 0x8, RZ ;  /* 0x000000085b8a7819 */ /* 0x000fe200000006ff */
[----:B------:R-:W-:Y:S01]  /*5f80*/  IMAD R2, R83, R80, R2 ;  /* 0x0000005053027224 */ /* 0x000fe200078e0202 */
[----:B------:R-:W-:Y:S01]  /*5f90*/  I2IP.S8.S32.SAT R150, R15, R14, RZ ;  /* 0x0000000e0f967239 */ /* 0x000fe200000014ff */
[C---:B------:R-:W-:Y:S01]  /*5fa0*/  IMAD R22, R78.reuse, R26, RZ ;  /* 0x0000001a4e167224 */ /* 0x040fe200078e02ff */
[----:B------:R-:W-:Y:S01]  /*5fb0*/  MOV R83, R137 ;  /* 0x0000008900537202 */ /* 0x000fe20000000f00 */
[C---:B------:R-:W-:Y:S01]  /*5fc0*/  IMAD R27, R78.reuse, R27, RZ ;  /* 0x0000001b4e1b7224 */ /* 0x040fe200078e02ff */
[----:B------:R-:W-:Y:S01]  /*5fd0*/  I2IP.S8.S32.SAT R150, R13, R12, R150 ;  /* 0x0000000c0d967239 */ /* 0x000fe20000001496 */
[C---:B------:R-:W-:Y:S01]  /*5fe0*/  IMAD R24, R78.reuse, R28, RZ ;  /* 0x0000001c4e187224 */ /* 0x040fe200078e02ff */
[----:B------:R-:W-:Y:S01]  /*5ff0*/  SHF.R.S32.HI R81, RZ, 0x18, R138 ;  /* 0x00000018ff517819 */ /* 0x000fe2000001148a */
[C---:B------:R-:W-:Y:S01]  /*6000*/  IMAD R25, R78.reuse, R29, RZ ;  /* 0x0000001d4e197224 */ /* 0x040fe200078e02ff */
[----:B------:R-:W-:Y:S01]  /*6010*/  SHF.R.S32.HI R91, RZ, 0x18, R94 ;  /* 0x00000018ff5b7819 */ /* 0x000fe2000001145e */
[----:B------:R-:W-:Y:S01]  /*6020*/  IMAD R26, R78, R30, RZ ;  /* 0x0000001e4e1a7224 */ /* 0x000fe200078e02ff */
[----:B------:R-:W-:Y:S01]  /*6030*/  SHF.R.S32.HI R94, RZ, 0x18, R97 ;  /* 0x00000018ff5e7819 */ /* 0x000fe20000011461 */
[-C--:B------:R-:W-:Y:S01]  /*6040*/  IMAD R3, R81, R80.reuse, R3 ;  /* 0x0000005051037224 */ /* 0x080fe200078e0203 */
[----:B------:R-:W-:Y:S01]  /*6050*/  SHF.L.U32 R135, R92, 0x8, RZ ;  /* 0x000000085c877819 */ /* 0x000fe200000006ff */
[----:B------:R-:W-:Y:S01]  /*6060*/  IMAD R19, R88, R80, R19 ;  /* 0x0000005058137224 */ /* 0x000fe200078e0213 */
[----:B------:R-:W-:Y:S01]  /*6070*/  MOV R81, R134 ;  /* 0x0000008600517202 */ /* 0x000fe20000000f00 */
[-C--:B------:R-:W-:Y:S01]  /*6080*/  IMAD R16, R83, R80.reuse, R16 ;  /* 0x0000005053107224 */ /* 0x080fe200078e0210 */
[----:B------:R-:W-:Y:S01]  /*6090*/  SHF.R.S32.HI R85, RZ, 0x18, R135 ;  /* 0x00000018ff557819 */ /* 0x000fe20000011487 */
[-C--:B------:R-:W-:Y:S01]  /*60a0*/  IMAD R17, R82, R80.reuse, R17 ;  /* 0x0000005052117224 */ /* 0x080fe200078e0211 */
[----:B------:R-:W-:Y:S01]  /*60b0*/  I2IP.S8.S32.SAT R151, R19, R3, RZ ;  /* 0x0000000313977239 */ /* 0x000fe200000014ff */
[----:B------:R-:W-:Y:S01]  /*60c0*/  IMAD R31, R78, R31, RZ ;  /* 0x0000001f4e1f7224 */ /* 0x000fe200078e02ff */
[----:B------:R-:W-:Y:S01]  /*60d0*/  SHF.R.S32.HI R82, RZ, 0x18, R133 ;  /* 0x00000018ff527819 */ /* 0x000fe20000011485 */
[-C--:B------:R-:W-:Y:S01]  /*60e0*/  IMAD R18, R85, R80.reuse, R18 ;  /* 0x0000005055127224 */ /* 0x080fe200078e0212 */
[----:B------:R-:W-:Y:S01]  /*60f0*/  SHF.L.U32 R132, R93, 0x8, RZ ;  /* 0x000000085d847819 */ /* 0x000fe200000006ff */
[----:B------:R-:W-:Y:S01]  /*6100*/  IMAD R23, R89, R80, R23 ;  /* 0x0000005059177224 */ /* 0x000fe200078e0217 */
[----:B------:R-:W-:Y:S01]  /*6110*/  I2IP.S8.S32.SAT R151, R2, R0, R151 ;  /* 0x0000000002977239 */ /* 0x000fe20000001497 */
[-C--:B------:R-:W-:Y:S01]  /*6120*/  IMAD R20, R81, R80.reuse, R20 ;  /* 0x0000005051147224 */ /* 0x080fe200078e0214 */
[----:B------:R-:W-:Y:S01]  /*6130*/  SHF.R.S32.HI R81, RZ, 0x18, R132 ;  /* 0x00000018ff517819 */ /* 0x000fe20000011484 */
[----:B------:R-:W-:Y:S01]  /*6140*/  IMAD R21, R82, R80, R21 ;  /* 0x0000005052157224 */ /* 0x000fe200078e0215 */
[----:B------:R-:W-:Y:S01]  /*6150*/  I2IP.S8.S32.SAT R160, R23, R18, RZ ;  /* 0x0000001217a07239 */ /* 0x000fe200000014ff */
[----:B------:R-:W-:Y:S01]  /*6160*/  IMAD R28, R78, R32, RZ ;  /* 0x000000204e1c7224 */ /* 0x000fe200078e02ff */
[----:B------:R-:W-:Y:S01]  /*6170*/  MOV R83, R131 ;  /* 0x0000008300537202 */ /* 0x000fe20000000f00 */
[-C--:B------:R-:W-:Y:S01]  /*6180*/  IMAD R22, R81, R80.reuse, R22 ;  /* 0x0000005051167224 */ /* 0x080fe200078e0216 */
[----:B------:R-:W-:Y:S01]  /*6190*/  SHF.R.S32.HI R82, RZ, 0x18, R130 ;  /* 0x00000018ff527819 */ /* 0x000fe20000011482 */
[-C--:B------:R-:W-:Y:S01]  /*61a0*/  IMAD R27, R90, R80.reuse, R27 ;  /* 0x000000505a1b7224 */ /* 0x080fe200078e021b */
[----:B------:R-:W-:Y:S01]  /*61b0*/  SHF.R.S32.HI R85, RZ, 0x18, R129 ;  /* 0x00000018ff557819 */ /* 0x000fe20000011481 */
[-C--:B------:R-:W-:Y:S01]  /*61c0*/  IMAD R24, R83, R80.reuse, R24 ;  /* 0x0000005053187224 */ /* 0x080fe200078e0218 */
[----:B------:R1:W-:Y:S01]  /*61d0*/  STS.128 [R180+UR43+0x2200], R148 ;  /* 0x00220094b4007988 */ /* 0x0003e20008000c2b */
[-C--:B------:R-:W-:Y:S01]  /*61e0*/  IMAD R25, R82, R80.reuse, R25 ;  /* 0x0000005052197224 */ /* 0x080fe200078e0219 */
[----:B------:R-:W-:Y:S01]  /*61f0*/  SHF.L.U32 R126, R95, 0x8, RZ ;  /* 0x000000085f7e7819 */ /* 0x000fe200000006ff */
[----:B------:R-:W-:Y:S01]  /*6200*/  IMAD R26, R85, R80, R26 ;  /* 0x00000050551a7224 */ /* 0x000fe200078e021a */
[----:B------:R-:W-:Y:S01]  /*6210*/  I2IP.S8.S32.SAT R160, R17, R16, R160 ;  /* 0x0000001011a07239 */ /* 0x000fe200000014a0 */
[----:B------:R-:W-:Y:S01]  /*6220*/  IMAD.MOV.U32 R81, RZ, RZ, R128 ;  /* 0x000000ffff517224 */ /* 0x000fe200078e0080 */
[----:B------:R-:W-:Y:S01]  /*6230*/  SHF.R.S32.HI R82, RZ, 0x18, R127 ;  /* 0x00000018ff527819 */ /* 0x000fe2000001147f */
[C---:B------:R-:W-:Y:S01]  /*6240*/  IMAD R29, R78.reuse, R33, RZ ;  /* 0x000000214e1d7224 */ /* 0x040fe200078e02ff */
[----:B------:R-:W-:Y:S01]  /*6250*/  I2IP.S8.S32.SAT R161, R27, R22, RZ ;  /* 0x000000161ba17239 */ /* 0x000fe200000014ff */
[----:B------:R-:W-:Y:S01]  /*6260*/  IMAD R31, R91, R80, R31 ;  /* 0x000000505b1f7224 */ /* 0x000fe200078e021f */
[----:B------:R-:W-:Y:S01]  /*6270*/  SHF.R.S32.HI R83, RZ, 0x18, R126 ;  /* 0x00000018ff537819 */ /* 0x000fe2000001147e */
[C---:B------:R-:W-:Y:S01]  /*6280*/  IMAD R30, R78.reuse, R34, RZ ;  /* 0x000000224e1e7224 */ /* 0x040fe200078e02ff */
[----:B------:R-:W-:Y:S01]  /*6290*/  I2IP.S8.S32.SAT R161, R21, R20, R161 ;  /* 0x0000001415a17239 */ /* 0x000fe200000014a1 */
[----:B------:R-:W-:Y:S01]  /*62a0*/  IMAD R28, R81, R80, R28 ;  /* 0x00000050511c7224 */ /* 0x000fe200078e021c */
[----:B------:R-:W-:Y:S01]  /*62b0*/  SHF.R.S32.HI R92, RZ, 0x18, R95 ;  /* 0x00000018ff5c7819 */ /* 0x000fe2000001145f */
[----:B------:R-:W-:Y:S01]  /*62c0*/  IMAD R35, R78, R35, RZ ;  /* 0x000000234e237224 */ /* 0x000fe200078e02ff */
[----:B------:R-:W-:Y:S01]  /*62d0*/  I2IP.S8.S32.SAT R162, R31, R26, RZ ;  /* 0x0000001a1fa27239 */ /* 0x000fe200000014ff */
[----:B------:R-:W-:Y:S01]  /*62e0*/  IMAD R29, R82, R80, R29 ;  /* 0x00000050521d7224 */ /* 0x000fe200078e021d */
[----:B------:R-:W-:Y:S01]  /*62f0*/  MOV R81, R125 ;  /* 0x0000007d00517202 */ /* 0x000fe20000000f00 */
[----:B------:R-:W-:Y:S01]  /*6300*/  IMAD R32, R78, R36, RZ ;  /* 0x000000244e207224 */ /* 0x000fe200078e02ff */
[----:B------:R-:W-:Y:S01]  /*6310*/  I2IP.S8.S32.SAT R162, R25, R24, R162 ;  /* 0x0000001819a27239 */ /* 0x000fe200000014a2 */
[-C--:B------:R-:W-:Y:S01]  /*6320*/  IMAD R30, R83, R80.reuse, R30 ;  /* 0x00000050531e7224 */ /* 0x080fe200078e021e */
[----:B------:R-:W-:Y:S01]  /*6330*/  SHF.L.U32 R123, R96, 0x8, RZ ;  /* 0x00000008607b7819 */ /* 0x000fe200000006ff */
[----:B------:R-:W-:Y:S01]  /*6340*/  IMAD R35, R92, R80, R35 ;  /* 0x000000505c237224 */ /* 0x000fe200078e0223 */
[----:B------:R-:W-:Y:S01]  /*6350*/  SHF.R.S32.HI R82, RZ, 0x18, R124 ;  /* 0x00000018ff527819 */ /* 0x000fe2000001147c */
[C---:B------:R-:W-:Y:S01]  /*6360*/  IMAD R33, R78.reuse, R37, RZ ;  /* 0x000000254e217224 */ /* 0x040fe200078e02ff */
[----:B------:R-:W-:Y:S01]  /*6370*/  MOV R83, R122 ;  /* 0x0000007a00537202 */ /* 0x000fe20000000f00 */
[----:B------:R-:W-:Y:S01]  /*6380*/  IMAD R32, R81, R80, R32 ;  /* 0x0000005051207224 */ /* 0x000fe200078e0220 */
[----:B------:R-:W-:Y:S01]  /*6390*/  SHF.R.S32.HI R81, RZ, 0x18, R123 ;  /* 0x00000018ff517819 */ /* 0x000fe2000001147b */
[C---:B------:R-:W-:Y:S01]  /*63a0*/  IMAD R34, R78.reuse, R38, RZ ;  /* 0x000000264e227224 */ /* 0x040fe200078e02ff */
[----:B------:R-:W-:Y:S01]  /*63b0*/  SHF.R.S32.HI R93, RZ, 0x18, R96 ;  /* 0x00000018ff5d7819 */ /* 0x000fe20000011460 */
[----:B------:R-:W-:Y:S01]  /*63c0*/  IMAD R39, R78, R39, RZ ;  /* 0x000000274e277224 */ /* 0x000fe200078e02ff */
[----:B------:R-:W-:Y:S01]  /*63d0*/  I2IP.S8.S32.SAT R163, R35, R30, RZ ;  /* 0x0000001e23a37239 */ /* 0x000fe200000014ff */
[----:B------:R-:W-:Y:S01]  /*63e0*/  IMAD R33, R82, R80, R33 ;  /* 0x0000005052217224 */ /* 0x000fe200078e0221 */
[----:B------:R-:W-:Y:S01]  /*63f0*/  SHF.L.U32 R120, R97, 0x8, RZ ;  /* 0x0000000861787819 */ /* 0x000fe200000006ff */
[C---:B------:R-:W-:Y:S01]  /*6400*/  IMAD R36, R78.reuse, R40, RZ ;  /* 0x000000284e247224 */ /* 0x040fe200078e02ff */
[----:B------:R-:W-:Y:S01]  /*6410*/  I2IP.S8.S32.SAT R163, R29, R28, R163 ;  /* 0x0000001c1da37239 */ /* 0x000fe200000014a3 */
[-C--:B------:R-:W-:Y:S01]  /*6420*/  IMAD R34, R81, R80.reuse, R34 ;  /* 0x0000005051227224 */ /* 0x080fe200078e0222 */
[----:B------:R-:W-:Y:S01]  /*6430*/  SHF.R.S32.HI R82, RZ, 0x18, R121 ;  /* 0x00000018ff527819 */ /* 0x000fe20000011479 */
[C---:B------:R-:W-:Y:S01]  /*6440*/  IMAD R37, R78.reuse, R41, RZ ;  /* 0x000000294e257224 */ /* 0x040fe200078e02ff */
[----:B------:R-:W-:Y:S01]  /*6450*/  MOV R81, R119 ;  /* 0x0000007700517202 */ /* 0x000fe20000000f00 */
[----:B------:R-:W-:Y:S01]  /*6460*/  IMAD R39, R93, R80, R39 ;  /* 0x000000505d277224 */ /* 0x000fe200078e0227 */
[----:B------:R-:W-:Y:S01]  /*6470*/  SHF.R.S32.HI R85, RZ, 0x18, R120 ;  /* 0x00000018ff557819 */ /* 0x000fe20000011478 */
[C---:B------:R-:W-:Y:S01]  /*6480*/  IMAD R38, R78.reuse, R42, RZ ;  /* 0x0000002a4e267224 */ /* 0x040fe200078e02ff */
[----:B------:R1:W-:Y:S01]  /*6490*/  STS.128 [R179+0x2200], R160 ;  /* 0x002200a0b3007388 */ /* 0x0003e20000000c00 */
[----:B------:R-:W-:Y:S01]  /*64a0*/  IMAD R36, R83, R80, R36 ;  /* 0x0000005053247224 */ /* 0x000fe200078e0224 */
[----:B------:R-:W-:Y:S01]  /*64b0*/  I2IP.S8.S32.SAT R172, R39, R34, RZ ;  /* 0x0000002227ac7239 */ /* 0x000fe200000014ff */
[----:B------:R-:W-:Y:S01]  /*64c0*/  IMAD R43, R78, R43, RZ ;  /* 0x0000002b4e2b7224 */ /* 0x000fe200078e02ff */
[----:B------:R-:W-:Y:S01]  /*64d0*/  MOV R83, R116 ;  /* 0x0000007400537202 */ /* 0x000fe20000000f00 */
[----:B------:R-:W-:Y:S01]  /*64e0*/  IMAD R37, R82, R80, R37 ;  /* 0x0000005052257224 */ /* 0x000fe200078e0225 */
[----:B------:R-:W-:Y:S01]  /*64f0*/  I2IP.S8.S32.SAT R172, R33, R32, R172 ;  /* 0x0000002021ac7239 */ /* 0x000fe200000014ac */
[----:B------:R-:W-:Y:S01]  /*6500*/  IMAD R40, R78, R44, RZ ;  /* 0x0000002c4e287224 */ /* 0x000fe200078e02ff */
[----:B------:R-:W-:Y:S01]  /*6510*/  SHF.R.S32.HI R82, RZ, 0x18, R118 ;  /* 0x00000018ff527819 */ /* 0x000fe20000011476 */
[-C--:B------:R-:W-:Y:S01]  /*6520*/  IMAD R38, R85, R80.reuse, R38 ;  /* 0x0000005055267224 */ /* 0x080fe200078e0226 */
[----:B------:R-:W-:Y:S01]  /*6530*/  SHF.L.U32 R117, R98, 0x8, RZ ;  /* 0x0000000862757819 */ /* 0x000fe200000006ff */
[-C--:B------:R-:W-:Y:S01]  /*6540*/  IMAD R43, R94, R80.reuse, R43 ;  /* 0x000000505e2b7224 */ /* 0x080fe200078e022b */
[----:B------:R-:W-:Y:S01]  /*6550*/  SHF.R.S32.HI R95, RZ, 0x18, R98 ;  /* 0x00000018ff5f7819 */ /* 0x000fe20000011462 */
[C---:B------:R-:W-:Y:S01]  /*6560*/  IMAD R41, R78.reuse, R45, RZ ;  /* 0x0000002d4e297224 */ /* 0x040fe200078e02ff */
[----:B------:R-:W-:Y:S01]  /*6570*/  SHF.R.S32.HI R85, RZ, 0x18, R114 ;  /* 0x00000018ff557819 */ /* 0x000fe20000011472 */
[----:B------:R-:W-:Y:S01]  /*6580*/  IMAD R40, R81, R80, R40 ;  /* 0x0000005051287224 */ /* 0x000fe200078e0228 */
[----:B------:R-:W-:Y:S01]  /*6590*/  SHF.R.S32.HI R81, RZ, 0x18, R117 ;  /* 0x00000018ff517819 */ /* 0x000fe20000011475 */
[C---:B------:R-:W-:Y:S01]  /*65a0*/  IMAD R42, R78.reuse, R46, RZ ;  /* 0x0000002e4e2a7224 */ /* 0x040fe200078e02ff */
[----:B------:R-:W-:Y:S01]  /*65b0*/  I2IP.S8.S32.SAT R173, R43, R38, RZ ;  /* 0x000000262bad7239 */ /* 0x000fe200000014ff */
[----:B------:R-:W-:Y:S01]  /*65c0*/  IMAD R47, R78, R47, RZ ;  /* 0x0000002f4e2f7224 */ /* 0x000fe200078e02ff */
[----:B------:R-:W-:Y:S01]  /*65d0*/  SHF.R.S32.HI R96, RZ, 0x18, R99 ;  /* 0x00000018ff607819 */ /* 0x000fe20000011463 */
[----:B------:R-:W-:Y:S01]  /*65e0*/  IMAD R41, R82, R80, R41 ;  /* 0x0000005052297224 */ /* 0x000fe200078e0229 */
[----:B------:R-:W-:Y:S01]  /*65f0*/  I2IP.S8.S32.SAT R173, R37, R36, R173 ;  /* 0x0000002425ad7239 */ /* 0x000fe200000014ad */
[C---:B------:R-:W-:Y:S01]  /*6600*/  IMAD R44, R78.reuse, R48, RZ ;  /* 0x000000304e2c7224 */ /* 0x040fe200078e02ff */
[----:B------:R-:W-:Y:S01]  /*6610*/  SHF.R.S32.HI R82, RZ, 0x18, R115 ;  /* 0x00000018ff527819 */ /* 0x000fe20000011473 */
[-C--:B------:R-:W-:Y:S01]  /*6620*/  IMAD R42, R81, R80.reuse, R42 ;  /* 0x00000050512a7224 */ /* 0x080fe200078e022a */
[----:B------:R-:W-:Y:S01]  /*6630*/  SHF.R.S32.HI R97, RZ, 0x18, R100 ;  /* 0x00000018ff617819 */ /* 0x000fe20000011464 */
[C---:B------:R-:W-:Y:S01]  /*6640*/  IMAD R45, R78.reuse, R49, RZ ;  /* 0x000000314e2d7224 */ /* 0x040fe200078e02ff */
[----:B------:R-:W-:Y:S01]  /*6650*/  SHF.R.S32.HI R98, RZ, 0x18, R101 ;  /* 0x00000018ff627819 */ /* 0x000fe20000011465 */
[----:B------:R-:W-:Y:S01]  /*6660*/  IMAD R47, R95, R80, R47 ;  /* 0x000000505f2f7224 */ /* 0x000fe200078e022f */
[----:B------:R-:W-:Y:S01]  /*6670*/  SHF.R.S32.HI R99, RZ, 0x18, R102 ;  /* 0x00000018ff637819 */ /* 0x000fe20000011466 */
[----:B------:R-:W-:Y:S01]  /*6680*/  IMAD R46, R78, R50, RZ ;  /* 0x000000324e2e7224 */ /* 0x000fe200078e02ff */
[----:B------:R-:W-:Y:S01]  /*6690*/  SHF.L.U32 R111, R100, 0x8, RZ ;  /* 0x00000008646f7819 */ /* 0x000fe200000006ff */
        /* <DEDUP_REMOVED lines=9> */
[----:B------:R-:W-:Y:S01]  /*6730*/  SHF.R.S32.HI R100, RZ, 0x18, R103 ;  /* 0x00000018ff647819 */ /* 0x000fe20000011467 */
[----:B------:R-:W-:Y:S01]  /*6740*/  IMAD.MOV.U32 R81, RZ, RZ, R113 ;  /* 0x000000ffff517224 */ /* 0x000fe200078e0071 */
[----:B------:R-:W-:Y:S01]  /*6750*/  SHF.L.U32 R108, R101, 0x8, RZ ;  /* 0x00000008656c7819 */ /* 0x000fe200000006ff */
[-C--:B------:R-:W-:Y:S01]  /*6760*/  IMAD R51, R96, R80.reuse, R51 ;  /* 0x0000005060337224 */ /* 0x080fe200078e0233 */
[----:B------:R-:W-:Y:S01]  /*6770*/  SHF.L.U32 R105, R102, 0x8, RZ ;  /* 0x0000000866697819 */ /* 0x000fe200000006ff */
[C---:B------:R-:W-:Y:S01]  /*6780*/  IMAD R49, R78.reuse, R53, RZ ;  /* 0x000000354e317224 */ /* 0x040fe200078e02ff */
[----:B------:R-:W-:Y:S01]  /*6790*/  SHF.L.U32 R102, R103, 0x10, RZ ;  /* 0x0000001067667819 */ /* 0x000fe200000006ff */
[----:B------:R-:W-:Y:S01]  /*67a0*/  IMAD R48, R81, R80, R48 ;  /* 0x0000005051307224 */ /* 0x000fe200078e0230 */
[----:B------:R-:W-:Y:S01]  /*67b0*/  SHF.R.S32.HI R81, RZ, 0x18, R111 ;  /* 0x00000018ff517819 */ /* 0x000fe2000001146f */
[C---:B------:R-:W-:Y:S01]  /*67c0*/  IMAD R50, R78.reuse, R54, RZ ;  /* 0x000000364e327224 */ /* 0x040fe200078e02ff */
[----:B------:R-:W-:Y:S01]  /*67d0*/  I2IP.S8.S32.SAT R175, R51, R46, RZ ;  /* 0x0000002e33af7239 */ /* 0x000fe200000014ff */
[----:B------:R-:W-:Y:S01]  /*67e0*/  IMAD R55, R78, R55, RZ ;  /* 0x000000374e377224 */ /* 0x000fe200078e02ff */
[----:B------:R-:W-:Y:S01]  /*67f0*/  SHF.L.U32 R101, R103, 0x8, RZ ;  /* 0x0000000867657819 */ /* 0x000fe200000006ff */
[----:B------:R-:W-:Y:S01]  /*6800*/  IMAD R49, R82, R80, R49 ;  /* 0x0000005052317224 */ /* 0x000fe200078e0231 */
[----:B------:R-:W-:Y:S01]  /*6810*/  I2IP.S8.S32.SAT R175, R45, R44, R175 ;  /* 0x0000002c2daf7239 */ /* 0x000fe200000014af */
[C---:B------:R-:W-:Y:S01]  /*6820*/  IMAD R52, R78.reuse, R56, RZ ;  /* 0x000000384e347224 */ /* 0x040fe200078e02ff */
[----:B------:R-:W-:Y:S01]  /*6830*/  SHF.R.S32.HI R82, RZ, 0x18, R109 ;  /* 0x00000018ff527819 */ /* 0x000fe2000001146d */
[-C--:B------:R-:W-:Y:S01]  /*6840*/  IMAD R50, R81, R80.reuse, R50 ;  /* 0x0000005051327224 */ /* 0x080fe200078e0232 */
[----:B------:R-:W-:Y:S01]  /*6850*/  SHF.R.S32.HI R81, RZ, 0x18, R108 ;  /* 0x00000018ff517819 */ /* 0x000fe2000001146c */
[C---:B------:R-:W-:Y:S01]  /*6860*/  IMAD R53, R78.reuse, R57, RZ ;  /* 0x000000394e357224 */ /* 0x040fe200078e02ff */
[----:B------:R1:W-:Y:S01]  /*6870*/  STS.128 [R178+0x2200], R172 ;  /* 0x002200acb2007388 */ /* 0x0003e20000000c00 */
[----:B------:R-:W-:Y:S02]  /*6880*/  IMAD R55, R97, R80, R55 ;  /* 0x0000005061377224 */ /* 0x000fe400078e0237 */
[C---:B------:R-:W-:Y:S02]  /*6890*/  IMAD R54, R78.reuse, R58, RZ ;  /* 0x0000003a4e367224 */ /* 0x040fe400078e02ff */
[----:B------:R-:W-:Y:S01]  /*68a0*/  IMAD R52, R83, R80, R52 ;  /* 0x0000005053347224 */ /* 0x000fe200078e0234 */
[----:B------:R-:W-:Y:S01]  /*68b0*/  I2IP.S8.S32.SAT R192, R55, R50, RZ ;  /* 0x0000003237c07239 */ /* 0x000fe200000014ff */
[----:B------:R-:W-:Y:S01]  /*68c0*/  IMAD R59, R78, R59, RZ ;  /* 0x0000003b4e3b7224 */ /* 0x000fe200078e02ff */
[----:B------:R-:W-:Y:S01]  /*68d0*/  MOV R83, R107 ;  /* 0x0000006b00537202 */ /* 0x000fe20000000f00 */
[----:B------:R-:W-:Y:S01]  /*68e0*/  IMAD R53, R82, R80, R53 ;  /* 0x0000005052357224 */ /* 0x000fe200078e0235 */
[----:B------:R-:W-:Y:S01]  /*68f0*/  I2IP.S8.S32.SAT R192, R49, R48, R192 ;  /* 0x0000003031c07239 */ /* 0x000fe200000014c0 */
[C---:B------:R-:W-:Y:S01]  /*6900*/  IMAD R56, R78.reuse, R60, RZ ;  /* 0x0000003c4e387224 */ /* 0x040fe200078e02ff */
[----:B------:R-:W-:Y:S01]  /*6910*/  SHF.R.S32.HI R82, RZ, 0x18, R106 ;  /* 0x00000018ff527819 */ /* 0x000fe2000001146a */
[-C--:B------:R-:W-:Y:S01]  /*6920*/  IMAD R54, R81, R80.reuse, R54 ;  /* 0x0000005051367224 */ /* 0x080fe200078e0236 */
[----:B------:R-:W-:Y:S01]  /*6930*/  SHF.R.S32.HI R81, RZ, 0x18, R105 ;  /* 0x00000018ff517819 */ /* 0x000fe20000011469 */
[----:B------:R-:W-:Y:S02]  /*6940*/  IMAD R57, R78, R61, RZ ;  /* 0x0000003d4e397224 */ /* 0x000fe400078e02ff */
[----:B------:R-:W-:Y:S02]  /*6950*/  IMAD R59, R98, R80, R59 ;  /* 0x00000050623b7224 */ /* 0x000fe400078e023b */
[C---:B------:R-:W-:Y:S02]  /*6960*/  IMAD R58, R78.reuse, R62, RZ ;  /* 0x0000003e4e3a7224 */ /* 0x040fe400078e02ff */
[----:B------:R-:W-:Y:S01]  /*6970*/  IMAD R56, R83, R80, R56 ;  /* 0x0000005053387224 */ /* 0x000fe200078e0238 */
[----:B------:R-:W-:Y:S01]  /*6980*/  I2IP.S8.S32.SAT R193, R59, R54, RZ ;  /* 0x000000363bc17239 */ /* 0x000fe200000014ff */
[----:B------:R-:W-:Y:S01]  /*6990*/  IMAD R63, R78, R63, RZ ;  /* 0x0000003f4e3f7224 */ /* 0x000fe200078e02ff */
[----:B------:R-:W-:Y:S01]  /*69a0*/  MOV R83, R104 ;  /* 0x0000006800537202 */ /* 0x000fe20000000f00 */
[----:B------:R-:W-:Y:S01]  /*69b0*/  IMAD R57, R82, R80, R57 ;  /* 0x0000005052397224 */ /* 0x000fe200078e0239 */
[----:B------:R-:W-:Y:S01]  /*69c0*/  SHF.R.S32.HI R82, RZ, 0x18, R102 ;  /* 0x00000018ff527819 */ /* 0x000fe20000011466 */
[C---:B------:R-:W-:Y:S01]  /*69d0*/  IMAD R60, R78.reuse, R64, RZ ;  /* 0x000000404e3c7224 */ /* 0x040fe200078e02ff */
[----:B------:R-:W-:Y:S01]  /*69e0*/  I2IP.S8.S32.SAT R193, R53, R52, R193 ;  /* 0x0000003435c17239 */ /* 0x000fe200000014c1 */
[-C--:B------:R-:W-:Y:S01]  /*69f0*/  IMAD R58, R81, R80.reuse, R58 ;  /* 0x00000050513a7224 */ /* 0x080fe200078e023a */
[----:B------:R-:W-:Y:S01]  /*6a00*/  SHF.R.S32.HI R81, RZ, 0x18, R101 ;  /* 0x00000018ff517819 */ /* 0x000fe20000011465 */
[C---:B------:R-:W-:Y:S02]  /*6a10*/  IMAD R61, R78.reuse, R65, RZ ;  /* 0x000000414e3d7224 */ /* 0x040fe400078e02ff */
[-C--:B------:R-:W-:Y:S02]  /*6a20*/  IMAD R63, R99, R80.reuse, R63 ;  /* 0x00000050633f7224 */ /* 0x080fe400078e023f */
[----:B------:R-:W-:Y:S02]  /*6a30*/  IMAD R60, R83, R80, R60 ;  /* 0x00000050533c7224 */ /* 0x000fe400078e023c */
[----:B------:R-:W-:Y:S01]  /*6a40*/  IMAD R62, R78, R66, RZ ;  /* 0x000000424e3e7224 */ /* 0x000fe200078e02ff */
[----:B------:R-:W-:Y:S01]  /*6a50*/  I2IP.S8.S32.SAT R194, R63, R58, RZ ;  /* 0x0000003a3fc27239 */ /* 0x000fe200000014ff */
[----:B------:R-:W-:Y:S02]  /*6a60*/  IMAD R61, R82, R80, R61 ;  /* 0x00000050523d7224 */ /* 0x000fe400078e023d */
[----:B------:R-:W-:Y:S01]  /*6a70*/  IMAD R67, R78, R67, RZ ;  /* 0x000000434e437224 */ /* 0x000fe200078e02ff */
[----:B------:R-:W-:Y:S01]  /*6a80*/  I2IP.S8.S32.SAT R194, R57, R56, R194 ;  /* 0x0000003839c27239 */ /* 0x000fe200000014c2 */
[-C--:B------:R-:W-:Y:S02]  /*6a90*/  IMAD R62, R81, R80.reuse, R62 ;  /* 0x00000050513e7224 */ /* 0x080fe400078e023e */
[----:B------:R-:W-:Y:S05]  /*6aa0*/  IMAD R67, R100, R80, R67 ;  /* 0x0000005064437224 */ /* 0x000fea00078e0243 */
[----:B------:R-:W-:Y:S04]  /*6ab0*/  I2IP.S8.S32.SAT R189, R67, R62, RZ ;  /* 0x0000003e43bd7239 */ /* 0x000fe800000014ff */
[----:B------:R-:W-:Y:S02]  /*6ac0*/  I2IP.S8.S32.SAT R195, R61, R60, R189 ;  /* 0x0000003c3dc37239 */ /* 0x000fe400000014bd */
[----:B------:R-:W-:Y:S03]  /*6ad0*/  IADD3 R189, PT, PT, R76, 0x1, RZ ;  /* 0x000000014cbd7810 */ /* 0x000fe60007ffe0ff */
[----:B------:R1:W-:Y:S01]  /*6ae0*/  STS.128 [R177+0x2200], R192 ;  /* 0x002200c0b1007388 */ /* 0x0003e20000000c00 */
[----:B------:R-:W-:Y:S01]  /*6af0*/  @!PT LDS RZ, [RZ] ;  /* 0x00000000fffff984 */ /* 0x000fe20000000800 */
[----:B------:R-:W-:Y:S01]  /*6b00*/  @!PT LDS RZ, [RZ] ;  /* 0x00000000fffff984 */ /* 0x000fe20000000800 */
[----:B------:R-:W-:Y:S01]  /*6b10*/  @!PT LDS RZ, [RZ] ;  /* 0x00000000fffff984 */ /* 0x000fe20000000800 */
[----:B------:R-:W-:Y:S01]  /*6b20*/  @!PT LDS RZ, [RZ] ;  /* 0x00000000fffff984 */ /* 0x000fe20000000800 */
[----:B------:R3:W-:Y:S07]  /*6b30*/  MEMBAR.ALL.CTA ;  /* 0x0000000000007992 */ /* 0x0007ee0000008000 */
[----:B---3--:R-:W3:Y:S02]  /*6b40*/  FENCE.VIEW.ASYNC.S ;  /* 0x00000000000073c6 */ /* 0x008ee40000000000 */
[----:B---3--:R-:W-:Y:S06]  /*6b50*/  BAR.SYNC.DEFER_BLOCKING 0x1, 0x80 ;  /* 0x0042000000007b1d */ /* 0x008fec0000010000 */
[----:B------:R-:W-:Y:S05]  /*6b60*/  @P0 BRA `(.L_x_97) ;  /* 0x0000000000340947 */ /* 0x000fea0003800000 */
[----:B------:R-:W-:Y:S01]  /*6b70*/  UIADD3 UR12, UPT, UPT, UR43, 0x2200, URZ ;  /* 0x000022002b0c7890 */ /* 0x000fe2000fffe0ff */
[----:B------:R-:W-:Y:S01]  /*6b80*/  R2UR UR9, R165 ;  /* 0x00000000a50972ca */ /* 0x000fe200000e0000 */
[----:B------:R-:W-:Y:S01]  /*6b90*/  UIADD3 UR10, UP0, UPT, UR46, 0x680, URZ ;  /* 0x000006802e0a7890 */ /* 0x000fe2000ff1e0ff */
[----:B------:R-:W-:Y:S01]  /*6ba0*/  R2UR UR8, R167 ;  /* 0x00000000a70872ca */ /* 0x000fe200000e0000 */
[----:B------:R-:W-:Y:S02]  /*6bb0*/  UMOV UR7, UR36 ;  /* 0x0000002400077c82 */ /* 0x000fe40008000000 */
[----:B------:R-:W-:Y:S01]  /*6bc0*/  IMAD.U32 R186, RZ, RZ, UR12 ;  /* 0x0000000cffba7e24 */ /* 0x000fe2000f8e00ff */
[----:B------:R-:W-:Y:S04]  /*6bd0*/  UIADD3.X UR11, UPT, UPT, URZ, UR47, URZ, UP0, !UPT ;  /* 0x0000002fff0b7290 */ /* 0x000fe800087fe4ff */
[----:B------:R-:W-:Y:S03]  /*6be0*/  R2UR UR4, R186 ;  /* 0x00000000ba0472ca */ /* 0x000fe600000e0000 */
[----:B------:R-:W-:Y:S02]  /*6bf0*/  USHF.L.U32 UR5, UR9, 0x6, URZ ;  /* 0x0000000609057899 */ /* 0x000fe400080006ff */
[----:B------:R-:W-:Y:S09]  /*6c00*/  USHF.L.U32 UR6, UR8, 0x7, URZ ;  /* 0x0000000708067899 */ /* 0x000ff200080006ff */
[----:B------:R3:W-:Y:S01]  /*6c10*/  UTMASTG.3D [UR4], [UR10] ;  /* 0x000000040a0073b5 */ /* 0x0007e20008010000 */
[----:B------:R0:W-:Y:S01]  /*6c20*/  UTMACMDFLUSH ;  /* 0x00000000000079b7 */ /* 0x0001e20000000000 */
[----:B---3--:R-:W-:Y:S04]  /*6c30*/  DEPBAR.LE SB0, 0x0 ;  /* 0x000080000000791a */ /* 0x008fe80000000000 */
.L_x_97:
[----:B------:R-:W-:Y:S05]  /*6c40*/  BSYNC.RECONVERGENT B0 ;  /* 0x0000000000007941 */ /* 0x000fea0003800200 */
.L_x_96:
[----:B------:R-:W-:Y:S01]  /*6c50*/  BAR.SYNC.DEFER_BLOCKING 0x1, 0x80 ;  /* 0x0042000000007b1d */ /* 0x000fe20000010000 */
[----:B------:R-:W-:Y:S01]  /*6c60*/  ISETP.NE.AND P2, PT, R187, RZ, PT ;  /* 0x000000ffbb00720c */ /* 0x000fe20003f45270 */
[----:B------:R-:W-:Y:S01]  /*6c70*/  IMAD.IADD R165, R75, 0x1, R164 ;  /* 0x000000014ba57824 */ /* 0x000fe200078e02a4 */
[----:B------:R-:W-:Y:S01]  /*6c80*/  ISETP.NE.AND P0, PT, R188, 0x2, PT ;  /* 0x00000002bc00780c */ /* 0x000fe20003f05270 */
[----:B------:R-:W-:Y:S01]  /*6c90*/  IMAD.IADD R167, R77, 0x1, R166 ;  /* 0x000000014da77824 */ /* 0x000fe200078e02a6 */
[----:B------:R-:W-:Y:S02]  /*6ca0*/  ISETP.NE.AND P1, PT, R189, 0x4, PT ;  /* 0x00000004bd00780c */ /* 0x000fe40003f25270 */
[----:B------:R-:W-:Y:S02]  /*6cb0*/  SEL R3, RZ, 0x1, P0 ;  /* 0x00000001ff037807 */ /* 0x000fe40000000000 */
[----:B------:R-:W-:Y:S02]  /*6cc0*/  SEL R0, RZ, 0x1, P1 ;  /* 0x00000001ff007807 */ /* 0x000fe40000800000 */
[----:B------:R-:W-:Y:S02]  /*6cd0*/  LOP3.LUT R184, R184, R3, RZ, 0x3c, !PT ;  /* 0x00000003b8b87212 */ /* 0x000fe400078e3cff */
[----:B------:R-:W-:Y:S02]  /*6ce0*/  LOP3.LUT R185, R185, R0, RZ, 0x3c, !PT ;  /* 0x00000000b9b97212 */ /* 0x000fe400078e3cff */
[----:B------:R-:W-:Y:S02]  /*6cf0*/  @P2 R2UR UR36, R182 ;  /* 0x00000000b62422ca */ /* 0x000fe400000e0000 */
[----:B------:R-:W-:Y:S02]  /*6d00*/  SEL R188, R188, RZ, P0 ;  /* 0x000000ffbcbc7207 */ /* 0x000fe40000000000 */
[----:B------:R-:W-:Y:S01]  /*6d10*/  SEL R76, R189, RZ, P1 ;  /* 0x000000ffbd4c7207 */ /* 0x000fe20000800000 */
[----:B------:R-:W-:Y:S10]  /*6d20*/  @P2 BRA `(.L_x_98) ;  /* 0xffffffdc00342947 */ /* 0x000ff4000383ffff */
[----:B------:R-:W-:Y:S05]  /*6d30*/  EXIT ;  /* 0x000000000000794d */ /* 0x000fea0003800000 */
.L_x_19:
[----:B--2---:R2:W1:Y:S02]  /*6d40*/  SYNCS.PHASECHK.TRANS64.TRYWAIT P0, [R3+URZ+0x110], R2 ;  /* 0x00011002030075a7 */ /* 0x00446400080011ff */
[----:B-1----:R-:W-:Y:S05]  /*6d50*/  @!P0 NANOSLEEP.SYNCS 0x989680 ;  /* 0x009896800000895d */ /* 0x002fea0003900000 */
[----:B------:R-:W1:Y:S02]  /*6d60*/  @!P0 SYNCS.PHASECHK.TRANS64 P0, [R3+URZ+0x110], R2 ;  /* 0x00011002030085a7 */ /* 0x000e6400080010ff */
[----:B-1----:R-:W-:Y:S05]  /*6d70*/  @!P0 BRA `(.L_x_19) ;  /* 0xfffffffc00f08947 */ /* 0x002fea000383ffff */
[----:B------:R-:W-:Y:S05]  /*6d80*/  BRA `(.L_x_99) ;  /* 0xffffffa800207947 */ /* 0x000fea000383ffff */
.L_x_22:
[----:B-1----:R-:W-:-:S07]  /*6d90*/  MOV R2, UR33 ;  /* 0x0000002100027c02 */ /* 0x002fce0008000f00 */
.L_x_100:
[----:B-1----:R1:W2:Y:S02]  /*6da0*/  SYNCS.PHASECHK.TRANS64.TRYWAIT P0, [R2+URZ+0x40], R5 ;  /* 0x00004005020075a7 */ /* 0x0022a400080011ff */
[----:B--2---:R-:W-:Y:S05]  /*6db0*/  @!P0 NANOSLEEP.SYNCS 0x989680 ;  /* 0x009896800000895d */ /* 0x004fea0003900000 */
[----:B------:R-:W2:Y:S02]  /*6dc0*/  @!P0 SYNCS.PHASECHK.TRANS64 P0, [R2+URZ+0x40], R5 ;  /* 0x00004005020085a7 */ /* 0x000ea400080010ff */
[----:B--2---:R-:W-:Y:S05]  /*6dd0*/  @!P0 BRA `(.L_x_100) ;  /* 0xfffffffc00f08947 */ /* 0x004fea000383ffff */
[----:B------:R-:W-:Y:S05]  /*6de0*/  BRA `(.L_x_21) ;  /* 0xffffffa800707947 */ /* 0x000fea000383ffff */
.L_x_28:
[----:B-1----:R-:W-:-:S07]  /*6df0*/  MOV R2, UR17 ;  /* 0x0000001100027c02 */ /* 0x002fce0008000f00 */
.L_x_101:
[----:B-1----:R1:W2:Y:S02]  /*6e00*/  SYNCS.PHASECHK.TRANS64.TRYWAIT P0, [R2+URZ+0x40], R5 ;  /* 0x00004005020075a7 */ /* 0x0022a400080011ff */
[----:B--2---:R-:W-:Y:S05]  /*6e10*/  @!P0 NANOSLEEP.SYNCS 0x989680 ;  /* 0x009896800000895d */ /* 0x004fea0003900000 */
[----:B------:R-:W2:Y:S02]  /*6e20*/  @!P0 SYNCS.PHASECHK.TRANS64 P0, [R2+URZ+0x40], R5 ;  /* 0x00004005020085a7 */ /* 0x000ea400080010ff */
[----:B--2---:R-:W-:Y:S05]  /*6e30*/  @!P0 BRA `(.L_x_101) ;  /* 0xfffffffc00f08947 */ /* 0x004fea000383ffff */
[----:B------:R-:W-:Y:S05]  /*6e40*/  BRA `(.L_x_27) ;  /* 0xffffffac00187947 */ /* 0x000fea000383ffff */
.L_x_32:
[----:B-1----:R1:W2:Y:S02]  /*6e50*/  SYNCS.PHASECHK.TRANS64.TRYWAIT P0, [R2+URZ+0xa0], R3 ;  /* 0x0000a003020075a7 */ /* 0x0022a400080011ff */
[----:B--2---:R-:W-:Y:S05]  /*6e60*/  @!P0 NANOSLEEP.SYNCS 0x989680 ;  /* 0x009896800000895d */ /* 0x004fea0003900000 */
[----:B------:R-:W2:Y:S02]  /*6e70*/  @!P0 SYNCS.PHASECHK.TRANS64 P0, [R2+URZ+0xa0], R3 ;  /* 0x0000a003020085a7 */ /* 0x000ea400080010ff */
[----:B--2---:R-:W-:Y:S05]  /*6e80*/  @!P0 BRA `(.L_x_32) ;  /* 0xfffffffc00f08947 */ /* 0x004fea000383ffff */
[----:B------:R-:W-:Y:S05]  /*6e90*/  BRA `(.L_x_102) ;  /* 0xffffffac00a87947 */ /* 0x000fea000383ffff */
.L_x_36:
[----:B----4-:R-:W-:-:S07]  /*6ea0*/  MOV R0, UR5 ;  /* 0x0000000500007c02 */ /* 0x010fce0008000f00 */
.L_x_103:
[----:B-1----:R1:W2:Y:S02]  /*6eb0*/  SYNCS.PHASECHK.TRANS64.TRYWAIT P0, [R0+URZ], R3 ;  /* 0x00000003000075a7 */ /* 0x0022a400080011ff */
[----:B--2---:R-:W-:Y:S05]  /*6ec0*/  @!P0 NANOSLEEP.SYNCS 0x989680 ;  /* 0x009896800000895d */ /* 0x004fea0003900000 */
[----:B------:R-:W2:Y:S02]  /*6ed0*/  @!P0 SYNCS.PHASECHK.TRANS64 P0, [R0+URZ], R3 ;  /* 0x00000003000085a7 */ /* 0x000ea400080010ff */
[----:B--2---:R-:W-:Y:S05]  /*6ee0*/  @!P0 BRA `(.L_x_103) ;  /* 0xfffffffc00f08947 */ /* 0x004fea000383ffff */
[----:B------:R-:W-:Y:S05]  /*6ef0*/  BRA `(.L_x_104) ;  /* 0xffffffb400187947 */ /* 0x000fea000383ffff */
.L_x_37:
[----:B----4-:R-:W-:-:S07]  /*6f00*/  MOV R0, UR5 ;  /* 0x0000000500007c02 */ /* 0x010fce0008000f00 */
.L_x_105:
[----:B-1----:R1:W2:Y:S02]  /*6f10*/  SYNCS.PHASECHK.TRANS64.TRYWAIT P0, [R0+URZ], R3 ;  /* 0x00000003000075a7 */ /* 0x0022a400080011ff */
[----:B--2---:R-:W-:Y:S05]  /*6f20*/  @!P0 NANOSLEEP.SYNCS 0x989680 ;  /* 0x009896800000895d */ /* 0x004fea0003900000 */
[----:B------:R-:W2:Y:S02]  /*6f30*/  @!P0 SYNCS.PHASECHK.TRANS64 P0, [R0+URZ], R3 ;  /* 0x00000003000085a7 */ /* 0x000ea400080010ff */
[----:B--2---:R-:W-:Y:S05]  /*6f40*/  @!P0 BRA `(.L_x_105) ;  /* 0xfffffffc00f08947 */ /* 0x004fea000383ffff */
[----:B------:R-:W-:Y:S05]  /*6f50*/  BRA `(.L_x_106) ;  /* 0xffffffb400247947 */ /* 0x000fea000383ffff */
.L_x_38:
[----:B----4-:R-:W-:-:S07]  /*6f60*/  MOV R0, UR5 ;  /* 0x0000000500007c02 */ /* 0x010fce0008000f00 */
.L_x_107:
[----:B-1----:R1:W2:Y:S02]  /*6f70*/  SYNCS.PHASECHK.TRANS64.TRYWAIT P0, [R0+URZ], R3 ;  /* 0x00000003000075a7 */ /* 0x0022a400080011ff */
[----:B--2---:R-:W-:Y:S05]  /*6f80*/  @!P0 NANOSLEEP.SYNCS 0x989680 ;  /* 0x009896800000895d */ /* 0x004fea0003900000 */
[----:B------:R-:W2:Y:S02]  /*6f90*/  @!P0 SYNCS.PHASECHK.TRANS64 P0, [R0+URZ], R3 ;  /* 0x00000003000085a7 */ /* 0x000ea400080010ff */
[----:B--2---:R-:W-:Y:S05]  /*6fa0*/  @!P0 BRA `(.L_x_107) ;  /* 0xfffffffc00f08947 */ /* 0x004fea000383ffff */
[----:B------:R-:W-:Y:S05]  /*6fb0*/  BRA `(.L_x_108) ;  /* 0xffffffb400307947 */ /* 0x000fea000383ffff */
.L_x_39:
[----:B----4-:R-:W-:-:S07]  /*6fc0*/  MOV R0, UR5 ;  /* 0x0000000500007c02 */ /* 0x010fce0008000f00 */
.L_x_109:
[----:B-1----:R1:W2:Y:S02]  /*6fd0*/  SYNCS.PHASECHK.TRANS64.TRYWAIT P0, [R0+URZ], R3 ;  /* 0x00000003000075a7 */ /* 0x0022a400080011ff */
[----:B--2---:R-:W-:Y:S05]  /*6fe0*/  @!P0 NANOSLEEP.SYNCS 0x989680 ;  /* 0x009896800000895d */ /* 0x004fea0003900000 */
[----:B------:R-:W2:Y:S02]  /*6ff0*/  @!P0 SYNCS.PHASECHK.TRANS64 P0, [R0+URZ], R3 ;  /* 0x00000003000085a7 */ /* 0x000ea400080010ff */
[----:B--2---:R-:W-:Y:S05]  /*7000*/  @!P0 BRA `(.L_x_109) ;  /* 0xfffffffc00f08947 */ /* 0x004fea000383ffff */
[----:B------:R-:W-:Y:S05]  /*7010*/  BRA `(.L_x_110) ;  /* 0xffffffb4003c7947 */ /* 0x000fea000383ffff */
.L_x_40:
[----:B----4-:R-:W-:-:S07]  /*7020*/  MOV R0, UR5 ;  /* 0x0000000500007c02 */ /* 0x010fce0008000f00 */
.L_x_111:
[----:B-1----:R1:W2:Y:S02]  /*7030*/  SYNCS.PHASECHK.TRANS64.TRYWAIT P0, [R0+URZ], R3 ;  /* 0x00000003000075a7 */ /* 0x0022a400080011ff */
[----:B--2---:R-:W-:Y:S05]  /*7040*/  @!P0 NANOSLEEP.SYNCS 0x989680 ;  /* 0x009896800000895d */ /* 0x004fea0003900000 */
[----:B------:R-:W2:Y:S02]  /*7050*/  @!P0 SYNCS.PHASECHK.TRANS64 P0, [R0+URZ], R3 ;  /* 0x00000003000085a7 */ /* 0x000ea400080010ff */
[----:B--2---:R-:W-:Y:S05]  /*7060*/  @!P0 BRA `(.L_x_111) ;  /* 0xfffffffc00f08947 */ /* 0x004fea000383ffff */
[----:B------:R-:W-:Y:S05]  /*7070*/  BRA `(.L_x_112) ;  /* 0xffffffb400487947 */ /* 0x000fea000383ffff */
.L_x_41:
[----:B----4-:R-:W-:-:S07]  /*7080*/  MOV R0, UR5 ;  /* 0x0000000500007c02 */ /* 0x010fce0008000f00 */
.L_x_113:
[----:B-1----:R1:W2:Y:S02]  /*7090*/  SYNCS.PHASECHK.TRANS64.TRYWAIT P0, [R0+URZ], R3 ;  /* 0x00000003000075a7 */ /* 0x0022a400080011ff */
[----:B--2---:R-:W-:Y:S05]  /*70a0*/  @!P0 NANOSLEEP.SYNCS 0x989680 ;  /* 0x009896800000895d */ /* 0x004fea0003900000 */
[----:B------:R-:W2:Y:S02]  /*70b0*/  @!P0 SYNCS.PHASECHK.TRANS64 P0, [R0+URZ], R3 ;  /* 0x00000003000085a7 */ /* 0x000ea400080010ff */
[----:B--2---:R-:W-:Y:S05]  /*70c0*/  @!P0 BRA `(.L_x_113) ;  /* 0xfffffffc00f08947 */ /* 0x004fea000383ffff */
[----:B------:R-:W-:Y:S05]  /*70d0*/  BRA `(.L_x_114) ;  /* 0xffffffb400547947 */ /* 0x000fea000383ffff */
.L_x_42:
[----:B----4-:R-:W-:-:S07]  /*70e0*/  MOV R0, UR5 ;  /* 0x0000000500007c02 */ /* 0x010fce0008000f00 */
.L_x_115:
[----:B-1----:R1:W2:Y:S02]  /*70f0*/  SYNCS.PHASECHK.TRANS64.TRYWAIT P0, [R0+URZ], R3 ;  /* 0x00000003000075a7 */ /* 0x0022a400080011ff */
[----:B--2---:R-:W-:Y:S05]  /*7100*/  @!P0 NANOSLEEP.SYNCS 0x989680 ;  /* 0x009896800000895d */ /* 0x004fea0003900000 */
[----:B------:R-:W2:Y:S02]  /*7110*/  @!P0 SYNCS.PHASECHK.TRANS64 P0, [R0+URZ], R3 ;  /* 0x00000003000085a7 */ /* 0x000ea400080010ff */
[----:B--2---:R-:W-:Y:S05]  /*7120*/  @!P0 BRA `(.L_x_115) ;  /* 0xfffffffc00f08947 */ /* 0x004fea000383ffff */
[----:B------:R-:W-:Y:S05]  /*7130*/  BRA `(.L_x_116) ;  /* 0xffffffb400607947 */ /* 0x000fea000383ffff */
.L_x_45:
[----:B-1----:R1:W2:Y:S02]  /*7140*/  SYNCS.PHASECHK.TRANS64.TRYWAIT P0, [R0+URZ+0x100], R5 ;  /* 0x00010005000075a7 */ /* 0x0022a400080011ff */
[----:B--2---:R-:W-:Y:S05]  /*7150*/  @!P0 NANOSLEEP.SYNCS 0x989680 ;  /* 0x009896800000895d */ /* 0x004fea0003900000 */
[----:B------:R-:W2:Y:S02]  /*7160*/  @!P0 SYNCS.PHASECHK.TRANS64 P0, [R0+URZ+0x100], R5 ;  /* 0x00010005000085a7 */ /* 0x000ea400080010ff */
[----:B--2---:R-:W-:Y:S05]  /*7170*/  @!P0 BRA `(.L_x_45) ;  /* 0xfffffffc00f08947 */ /* 0x004fea000383ffff */
[----:B------:R-:W-:Y:S05]  /*7180*/  BRA `(.L_x_117) ;  /* 0xffffffb400bc7947 */ /* 0x000fea000383ffff */
.L_x_46:
[----:B------:R-:W-:-:S07]  /*7190*/  MOV R0, UR5 ;  /* 0x0000000500007c02 */ /* 0x000fce0008000f00 */
.L_x_118:
[----:B-1----:R1:W2:Y:S02]  /*71a0*/  SYNCS.PHASECHK.TRANS64.TRYWAIT P0, [R0+URZ+0xb0], R5 ;  /* 0x0000b005000075a7 */ /* 0x0022a400080011ff */
[----:B--2---:R-:W-:Y:S05]  /*71b0*/  @!P0 NANOSLEEP.SYNCS 0x989680 ;  /* 0x009896800000895d */ /* 0x004fea0003900000 */
[----:B------:R-:W2:Y:S02]  /*71c0*/  @!P0 SYNCS.PHASECHK.TRANS64 P0, [R0+URZ+0xb0], R5 ;  /* 0x0000b005000085a7 */ /* 0x000ea400080010ff */
[----:B--2---:R-:W-:Y:S05]  /*71d0*/  @!P0 BRA `(.L_x_118) ;  /* 0xfffffffc00f08947 */ /* 0x004fea000383ffff */
[----:B------:R-:W-:Y:S05]  /*71e0*/  BRA `(.L_x_119) ;  /* 0xffffffb400cc7947 */ /* 0x000fea000383ffff */
.L_x_47:
[----:B-1----:R1:W2:Y:S02]  /*71f0*/  SYNCS.PHASECHK.TRANS64.TRYWAIT P1, [R0+URZ+0xa0], R5 ;  /* 0x0000a005000075a7 */ /* 0x0022a400080211ff */
[----:B--2---:R-:W-:Y:S05]  /*7200*/  @!P1 NANOSLEEP.SYNCS 0x989680 ;  /* 0x009896800000995d */ /* 0x004fea0003900000 */
[----:B------:R-:W2:Y:S02]  /*7210*/  @!P1 SYNCS.PHASECHK.TRANS64 P1, [R0+URZ+0xa0], R5 ;  /* 0x0000a005000095a7 */ /* 0x000ea400080210ff */
[----:B--2---:R-:W-:Y:S05]  /*7220*/  @!P1 BRA `(.L_x_47) ;  /* 0xfffffffc00f09947 */ /* 0x004fea000383ffff */
[----:B------:R-:W-:Y:S05]  /*7230*/  BRA `(.L_x_120) ;  /* 0xffffffb400fc7947 */ /* 0x000fea000383ffff */
.L_x_50:
[----:B------:R-:W-:-:S07]  /*7240*/  MOV R0, UR5 ;  /* 0x0000000500007c02 */ /* 0x000fce0008000f00 */
.L_x_121:
[----:B-1----:R1:W2:Y:S02]  /*7250*/  SYNCS.PHASECHK.TRANS64.TRYWAIT P0, [R0+URZ+0xb0], R3 ;  /* 0x0000b003000075a7 */ /* 0x0022a400080011ff */
[----:B--2---:R-:W-:Y:S05]  /*7260*/  @!P0 NANOSLEEP.SYNCS 0x989680 ;  /* 0x009896800000895d */ /* 0x004fea0003900000 */
[----:B------:R-:W2:Y:S02]  /*7270*/  @!P0 SYNCS.PHASECHK.TRANS64 P0, [R0+URZ+0xb0], R3 ;  /* 0x0000b003000085a7 */ /* 0x000ea400080010ff */
[----:B--2---:R-:W-:Y:S05]  /*7280*/  @!P0 BRA `(.L_x_121) ;  /* 0xfffffffc00f08947 */ /* 0x004fea000383ffff */
[----:B------:R-:W-:Y:S05]  /*7290*/  BRA `(.L_x_49) ;  /* 0xffffffb800507947 */ /* 0x000fea000383ffff */
.L_x_57:
[----:B-1----:R1:W2:Y:S02]  /*72a0*/  SYNCS.PHASECHK.TRANS64.TRYWAIT P1, [R0+URZ+0xa0], R5 ;  /* 0x0000a005000075a7 */ /* 0x0022a400080211ff */
[----:B--2---:R-:W-:Y:S05]  /*72b0*/  @!P1 NANOSLEEP.SYNCS 0x989680 ;  /* 0x009896800000995d */ /* 0x004fea0003900000 */
[----:B------:R-:W2:Y:S02]  /*72c0*/  @!P1 SYNCS.PHASECHK.TRANS64 P1, [R0+URZ+0xa0], R5 ;  /* 0x0000a005000095a7 */ /* 0x000ea400080210ff */
[----:B--2---:R-:W-:Y:S05]  /*72d0*/  @!P1 BRA `(.L_x_57) ;  /* 0xfffffffc00f09947 */ /* 0x004fea000383ffff */
[----:B------:R-:W-:Y:S05]  /*72e0*/  BRA `(.L_x_122) ;  /* 0xffffffbc00c07947 */ /* 0x000fea000383ffff */
.L_x_58:
[----:B------:R-:W-:-:S07]  /*72f0*/  MOV R3, UR7 ;  /* 0x0000000700037c02 */ /* 0x000fce0008000f00 */
.L_x_123:
[----:B-1----:R1:W2:Y:S02]  /*7300*/  SYNCS.PHASECHK.TRANS64.TRYWAIT P0, [R3+URZ+0xe0], R0 ;  /* 0x0000e000030075a7 */ /* 0x0022a400080011ff */
[----:B--2---:R-:W-:Y:S05]  /*7310*/  @!P0 NANOSLEEP.SYNCS 0x989680 ;  /* 0x009896800000895d */ /* 0x004fea0003900000 */
[----:B------:R-:W2:Y:S02]  /*7320*/  @!P0 SYNCS.PHASECHK.TRANS64 P0, [R3+URZ+0xe0], R0 ;  /* 0x0000e000030085a7 */ /* 0x000ea400080010ff */
[----:B--2---:R-:W-:Y:S05]  /*7330*/  @!P0 BRA `(.L_x_123) ;  /* 0xfffffffc00f08947 */ /* 0x004fea000383ffff */
[----:B------:R-:W-:Y:S05]  /*7340*/  BRA `(.L_x_124) ;  /* 0xffffffbc00f87947 */ /* 0x000fea000383ffff */
.L_x_61:
[----:B------:R-:W-:Y:S07]  /*7350*/  MOV R0, UR6 ;  /* 0x0000000600007c02 */ /* 0x000fee0008000f00 */
.L_x_125:
[----:B-1----:R1:W2:Y:S02]  /*7360*/  SYNCS.PHASECHK.TRANS64.TRYWAIT P0, [R0+URZ], R3 ;  /* 0x00000003000075a7 */ /* 0x0022a400080011ff */
[----:B--2---:R-:W-:Y:S05]  /*7370*/  @!P0 NANOSLEEP.SYNCS 0x989680 ;  /* 0x009896800000895d */ /* 0x004fea0003900000 */
[----:B------:R-:W2:Y:S02]  /*7380*/  @!P0 SYNCS.PHASECHK.TRANS64 P0, [R0+URZ], R3 ;  /* 0x00000003000085a7 */ /* 0x000ea400080010ff */
[----:B--2---:R-:W-:Y:S05]  /*7390*/  @!P0 BRA `(.L_x_125) ;  /* 0xfffffffc00f08947 */ /* 0x004fea000383ffff */
[----:B------:R-:W-:Y:S05]  /*73a0*/  BRA `(.L_x_60) ;  /* 0xffffffc000147947 */ /* 0x000fea000383ffff */
.L_x_64:
[----:B------:R-:W-:-:S07]  /*73b0*/  MOV R0, UR6 ;  /* 0x0000000600007c02 */ /* 0x000fce0008000f00 */
.L_x_126:
[----:B--2---:R2:W4:Y:S02]  /*73c0*/  SYNCS.PHASECHK.TRANS64.TRYWAIT P0, [R0+URZ], R3 ;  /* 0x00000003000075a7 */ /* 0x00452400080011ff */
[----:B----4-:R-:W-:Y:S05]  /*73d0*/  @!P0 NANOSLEEP.SYNCS 0x989680 ;  /* 0x009896800000895d */ /* 0x010fea0003900000 */
[----:B------:R-:W4:Y:S02]  /*73e0*/  @!P0 SYNCS.PHASECHK.TRANS64 P0, [R0+URZ], R3 ;  /* 0x00000003000085a7 */ /* 0x000f2400080010ff */
[----:B----4-:R-:W-:Y:S05]  /*73f0*/  @!P0 BRA `(.L_x_126) ;  /* 0xfffffffc00f08947 */ /* 0x010fea000383ffff */
[----:B------:R-:W-:Y:S05]  /*7400*/  BRA `(.L_x_127) ;  /* 0xffffffc000f07947 */ /* 0x000fea000383ffff */
.L_x_65:
[----:B------:R-:W-:-:S07]  /*7410*/  MOV R0, UR6 ;  /* 0x0000000600007c02 */ /* 0x000fce0008000f00 */
.L_x_128:
[----:B-1----:R1:W2:Y:S02]  /*7420*/  SYNCS.PHASECHK.TRANS64.TRYWAIT P0, [R0+URZ], R3 ;  /* 0x00000003000075a7 */ /* 0x0022a400080011ff */
[----:B--2---:R-:W-:Y:S05]  /*7430*/  @!P0 NANOSLEEP.SYNCS 0x989680 ;  /* 0x009896800000895d */ /* 0x004fea0003900000 */
[----:B------:R-:W2:Y:S02]  /*7440*/  @!P0 SYNCS.PHASECHK.TRANS64 P0, [R0+URZ], R3 ;  /* 0x00000003000085a7 */ /* 0x000ea400080010ff */
[----:B--2---:R-:W-:Y:S05]  /*7450*/  @!P0 BRA `(.L_x_128) ;  /* 0xfffffffc00f08947 */ /* 0x004fea000383ffff */
[----:B------:R-:W-:Y:S05]  /*7460*/  BRA `(.L_x_129) ;  /* 0xffffffc000fc7947 */ /* 0x000fea000383ffff */
.L_x_66:
[----:B------:R-:W-:-:S07]  /*7470*/  MOV R0, UR6 ;  /* 0x0000000600007c02 */ /* 0x000fce0008000f00 */
.L_x_130:
[----:B-1----:R1:W2:Y:S02]  /*7480*/  SYNCS.PHASECHK.TRANS64.TRYWAIT P0, [R0+URZ], R3 ;  /* 0x00000003000075a7 */ /* 0x0022a400080011ff */
[----:B--2---:R-:W-:Y:S05]  /*7490*/  @!P0 NANOSLEEP.SYNCS 0x989680 ;  /* 0x009896800000895d */ /* 0x004fea0003900000 */
[----:B------:R-:W2:Y:S02]  /*74a0*/  @!P0 SYNCS.PHASECHK.TRANS64 P0, [R0+URZ], R3 ;  /* 0x00000003000085a7 */ /* 0x000ea400080010ff */
[----:B--2---:R-:W-:Y:S05]  /*74b0*/  @!P0 BRA `(.L_x_130) ;  /* 0xfffffffc00f08947 */ /* 0x004fea000383ffff */
[----:B------:R-:W-:Y:S05]  /*74c0*/  BRA `(.L_x_131) ;  /* 0xffffffc400087947 */ /* 0x000fea000383ffff */
.L_x_67:
[----:B------:R-:W-:-:S07]  /*74d0*/  MOV R0, UR7 ;  /* 0x0000000700007c02 */ /* 0x000fce0008000f00 */
.L_x_132:
[----:B-1----:R1:W2:Y:S02]  /*74e0*/  SYNCS.PHASECHK.TRANS64.TRYWAIT P0, [R0+URZ], R3 ;  /* 0x00000003000075a7 */ /* 0x0022a400080011ff */
[----:B--2---:R-:W-:Y:S05]  /*74f0*/  @!P0 NANOSLEEP.SYNCS 0x989680 ;  /* 0x009896800000895d */ /* 0x004fea0003900000 */
[----:B------:R-:W2:Y:S02]  /*7500*/  @!P0 SYNCS.PHASECHK.TRANS64 P0, [R0+URZ], R3 ;  /* 0x00000003000085a7 */ /* 0x000ea400080010ff */
[----:B--2---:R-:W-:Y:S05]  /*7510*/  @!P0 BRA `(.L_x_132) ;  /* 0xfffffffc00f08947 */ /* 0x004fea000383ffff */
[----:B------:R-:W-:Y:S05]  /*7520*/  BRA `(.L_x_133) ;  /* 0xffffffc400147947 */ /* 0x000fea000383ffff */
.L_x_72:
[----:B---3--:R3:W1:Y:S02]  /*7530*/  SYNCS.PHASECHK.TRANS64.TRYWAIT P0, [R0+URZ+0xa0], R3 ;  /* 0x0000a003000075a7 */ /* 0x00866400080011ff */
[----:B-1----:R-:W-:Y:S05]  /*7540*/  @!P0 NANOSLEEP.SYNCS 0x989680 ;  /* 0x009896800000895d */ /* 0x002fea0003900000 */
[----:B------:R-:W1:Y:S02]  /*7550*/  @!P0 SYNCS.PHASECHK.TRANS64 P0, [R0+URZ+0xa0], R3 ;  /* 0x0000a003000085a7 */ /* 0x000e6400080010ff */
[----:B-1----:R-:W-:Y:S05]  /*7560*/  @!P0 BRA `(.L_x_72) ;  /* 0xfffffffc00f08947 */ /* 0x002fea000383ffff */
[----:B------:R-:W-:Y:S05]  /*7570*/  BRA `(.L_x_134) ;  /* 0xffffffc800107947 */ /* 0x000fea000383ffff */
.L_x_75:
[----:B------:R-:W-:Y:S07]  /*7580*/  MOV R0, UR6 ;  /* 0x0000000600007c02 */ /* 0x000fee0008000f00 */
.L_x_135:
[----:B-1----:R1:W3:Y:S02]  /*7590*/  SYNCS.PHASECHK.TRANS64.TRYWAIT P0, [R0+URZ+0x98], R3 ;  /* 0x00009803000075a7 */ /* 0x0022e400080011ff */
[----:B---3--:R-:W-:Y:S05]  /*75a0*/  @!P0 NANOSLEEP.SYNCS 0x989680 ;  /* 0x009896800000895d */ /* 0x008fea0003900000 */
[----:B------:R-:W3:Y:S02]  /*75b0*/  @!P0 SYNCS.PHASECHK.TRANS64 P0, [R0+URZ+0x98], R3 ;  /* 0x00009803000085a7 */ /* 0x000ee400080010ff */
[----:B---3--:R-:W-:Y:S05]  /*75c0*/  @!P0 BRA `(.L_x_135) ;  /* 0xfffffffc00f08947 */ /* 0x008fea000383ffff */
[----:B------:R-:W-:Y:S05]  /*75d0*/  BRA `(.L_x_74) ;  /* 0xffffffc800fc7947 */ /* 0x000fea000383ffff */
.L_x_78:
[----:B------:R-:W-:Y:S07]  /*75e0*/  MOV R3, UR6 ;  /* 0x0000000600037c02 */ /* 0x000fee0008000f00 */
.L_x_136:
[----:B-1----:R1:W2:Y:S02]  /*75f0*/  SYNCS.PHASECHK.TRANS64.TRYWAIT P2, [R3+URZ+0x88], R26 ;  /* 0x0000881a030075a7 */ /* 0x0022a400080411ff */
[----:B--2---:R-:W-:Y:S05]  /*7600*/  @!P2 NANOSLEEP.SYNCS 0x989680 ;  /* 0x009896800000a95d */ /* 0x004fea0003900000 */
[----:B------:R-:W2:Y:S02]  /*7610*/  @!P2 SYNCS.PHASECHK.TRANS64 P2, [R3+URZ+0x88], R26 ;  /* 0x0000881a0300a5a7 */ /* 0x000ea400080410ff */
[----:B--2---:R-:W-:Y:S05]  /*7620*/  @!P2 BRA `(.L_x_136) ;  /* 0xfffffffc00f0a947 */ /* 0x004fea000383ffff */
[----:B------:R-:W-:Y:S05]  /*7630*/  BRA `(.L_x_137) ;  /* 0xffffffcc00907947 */ /* 0x000fea000383ffff */
.L_x_81:
[----:B--2---:R2:W4:Y:S02]  /*7640*/  SYNCS.PHASECHK.TRANS64.TRYWAIT P0, [R0+URZ+0xa0], R3 ;  /* 0x0000a003000075a7 */ /* 0x00452400080011ff */
[----:B----4-:R-:W-:Y:S05]  /*7650*/  @!P0 NANOSLEEP.SYNCS 0x989680 ;  /* 0x009896800000895d */ /* 0x010fea0003900000 */
[----:B------:R-:W4:Y:S02]  /*7660*/  @!P0 SYNCS.PHASECHK.TRANS64 P0, [R0+URZ+0xa0], R3 ;  /* 0x0000a003000085a7 */ /* 0x000f2400080010ff */
[----:B----4-:R-:W-:Y:S05]  /*7670*/  @!P0 BRA `(.L_x_81) ;  /* 0xfffffffc00f08947 */ /* 0x010fea000383ffff */
[----:B------:R-:W-:Y:S05]  /*7680*/  BRA `(.L_x_138) ;  /* 0xffffffd000f07947 */ /* 0x000fea000383ffff */
.L_x_92:
[----:B-1----:R-:W-:Y:S04]  /*7690*/  MOV R0, UR43 ;  /* 0x0000002b00007c02 */ /* 0x002fe80008000f00 */
[----:B------:R1:W2:Y:S03]  /*76a0*/  SYNCS.PHASECHK.TRANS64.TRYWAIT P1, [R0+URZ+0x80], R3 ;  /* 0x00008003000075a7 */ /* 0x0002a600080211ff */
[----:B--2---:R-:W-:Y:S05]  /*76b0*/  @!P1 NANOSLEEP.SYNCS 0x989680 ;  /* 0x009896800000995d */ /* 0x004fea0003900000 */
[----:B------:R-:W2:Y:S02]  /*76c0*/  @!P1 SYNCS.PHASECHK.TRANS64 P1, [R0+URZ+0x80], R3 ;  /* 0x00008003000095a7 */ /* 0x000ea400080210ff */
[----:B--2---:R-:W-:Y:S05]  /*76d0*/  @!P1 BRA `(.L_x_92) ;  /* 0xfffffffc00ec9947 */ /* 0x004fea000383ffff */
[----:B------:R-:W-:Y:S05]  /*76e0*/  BRA `(.L_x_91) ;  /* 0xffffffdc00ec7947 */ /* 0x000fea000383ffff */
.L_x_94:
[----:B------:R1:W1:Y:S02]  /*76f0*/  SYNCS.PHASECHK.TRANS64.TRYWAIT P1, [R148+URZ+0xc0], R5 ;  /* 0x0000c005940075a7 */ /* 0x00026400080211ff */
[----:B-1----:R-:W-:Y:S05]  /*7700*/  @!P1 NANOSLEEP.SYNCS 0x989680 ;  /* 0x009896800000995d */ /* 0x002fea0003900000 */
[----:B------:R-:W1:Y:S02]  /*7710*/  @!P1 SYNCS.PHASECHK.TRANS64 P1, [R148+URZ+0xc0], R5 ;  /* 0x0000c005940095a7 */ /* 0x000e6400080210ff */
[----:B-1----:R-:W-:Y:S05]  /*7720*/  @!P1 BRA `(.L_x_94) ;  /* 0xfffffffc00f09947 */ /* 0x002fea000383ffff */
[----:B------:R-:W-:Y:S05]  /*7730*/  BRA `(.L_x_93) ;  /* 0xffffffe000307947 */ /* 0x000fea000383ffff */
        .weak           $__internal_0_$__cuda_sm10x_tcgen05_guardrail_trap_col_being_dealloced_not_returned_by_alloc
        .type           $__internal_0_$__cuda_sm10x_tcgen05_guardrail_trap_col_being_dealloced_not_returned_by_alloc,@function
        .size           $__internal_0_$__cuda_sm10x_tcgen05_guardrail_trap_col_being_dealloced_not_returned_by_alloc,($__internal_1_$__cuda_sm10x_tcgen05_guardrail_trap_phase_invalid_during_alloc - $__internal_0_$__cuda_sm10x_tcgen05_guardrail_trap_col_being_dealloced_not_returned_by_alloc)
$__internal_0_$__cuda_sm10x_tcgen05_guardrail_trap_col_being_dealloced_not_returned_by_alloc:
[----:B------:R-:W-:Y:S05]  /*7740*/  BPT.TRAP 0x1 ;  /* 0x000000040000795c */ /* 0x000fea0000300000 */
[----:B------:R-:W-:-:S04]  /*7750*/  HFMA2 R3, -RZ, RZ, 0, 0 ;  /* 0x00000000ff037431 */ /* 0x000fc800000001ff */
[----:B------:R-:W-:Y:S05]  /*7760*/  RET.REL.NODEC R2 `(_ZN7cutlass13device_kernelINS_4gemm6kernel13GemmUniversalIN4cute5tupleIJiiiiEEENS1_10collective13CollectiveMmaINS1_35MainloopSm100TmaUmmaWarpSpecializedILi8ELi2ELi4ENS5_IJNS4_1CILi1EEESB_SB_EEEEENS5_IJNSA_ILi128EEENSA_ILi64EEESE_EEEaNS5_IJlSB_lEEEaSH_NS4_8TiledMMAINS4_8MMA_AtomIJNS4_15SM100_MMA_S8_SSIaaiLi128ELi64ELNS4_4UMMA5MajorE0ELSM_0ELNSL_8SaturateE0EEEEEENS4_6LayoutISC_NS5_IJNSA_ILi0EEESR_SR_EEEEENS5_IJNS4_10UnderscoreESU_SU_EEEEENS4_13SM90_TMA_LOADENS4_14ComposedLayoutINS4_7SwizzleILi3ELi4ELi3EEENS4_18smem_ptr_flag_bitsILi8EEENSQ_INS5_IJNSA_ILi8EEESE_EEENS5_IJSE_SB_EEEEEEEvNS4_8identityESX_S17_vS18_EENS_8epilogue10collective18CollectiveEpilogueINS1A_23Sm100TmaWarpSpecializedILi1ELi1ELi64ELb0ELb0EEEJSG_NS5_IJNSQ_ISE_SB_EENSQ_ISF_SB_EEEEEaSH_aSH_NS1A_6fusion15FusionCallbacksIS1E_NS1I_17LinearCombinationIaiaiLNS_15FloatRoundStyleE2EEESG_S1H_JEEENS4_5SM1004TMEM4LOAD26SM100_TMEM_LOAD_32dp32b64xESX_NSY_INSZ_ILi2ELi4ELi3EEES12_NSQ_INS5_IJS13_SF_EEENS5_IJSF_SB_EEEEEEENS4_39AutoVectorizingCopyWithAssumedAlignmentILi128EEENS4_14SM90_TMA_STOREES1W_S1Y_S1Y_EEEvvEEEEvNT_6ParamsE) ;  /* 0xffffff8802247950 */ /* 0x000fea0003c3ffff */
        .weak           $__internal_1_$__cuda_sm10x_tcgen05_guardrail_trap_phase_invalid_during_alloc
        .type           $__internal_1_$__cuda_sm10x_tcgen05_guardrail_trap_phase_invalid_during_alloc,@function
        .size           $__internal_1_$__cuda_sm10x_tcgen05_guardrail_trap_phase_invalid_during_alloc,($__internal_2_$__cuda_sm10x_tcgen05_guardrail_trap_unallocated_columns_being_dealloced - $__internal_1_$__cuda_sm10x_tcgen05_guardrail_trap_phase_invalid_during_alloc)
$__internal_1_$__cuda_sm10x_tcgen05_guardrail_trap_phase_invalid_during_alloc:
[----:B------:R-:W-:Y:S05]  /*7770*/  BPT.TRAP 0x1 ;  /* 0x000000040000795c */ /* 0x000fea0000300000 */
[----:B------:R-:W-:-:S04]  /*7780*/  MOV R3, 0x0 ;  /* 0x0000000000037802 */ /* 0x000fc80000000f00 */
[----:B------:R-:W-:Y:S05]  /*7790*/  RET.REL.NODEC R2 `(_ZN7cutlass13device_kernelINS_4gemm6kernel13GemmUniversalIN4cute5tupleIJiiiiEEENS1_10collective13CollectiveMmaINS1_35MainloopSm100TmaUmmaWarpSpecializedILi8ELi2ELi4ENS5_IJNS4_1CILi1EEESB_SB_EEEEENS5_IJNSA_ILi128EEENSA_ILi64EEESE_EEEaNS5_IJlSB_lEEEaSH_NS4_8TiledMMAINS4_8MMA_AtomIJNS4_15SM100_MMA_S8_SSIaaiLi128ELi64ELNS4_4UMMA5MajorE0ELSM_0ELNSL_8SaturateE0EEEEEENS4_6LayoutISC_NS5_IJNSA_ILi0EEESR_SR_EEEEENS5_IJNS4_10UnderscoreESU_SU_EEEEENS4_13SM90_TMA_LOADENS4_14ComposedLayoutINS4_7SwizzleILi3ELi4ELi3EEENS4_18smem_ptr_flag_bitsILi8EEENSQ_INS5_IJNSA_ILi8EEESE_EEENS5_IJSE_SB_EEEEEEEvNS4_8identityESX_S17_vS18_EENS_8epilogue10collective18CollectiveEpilogueINS1A_23Sm100TmaWarpSpecializedILi1ELi1ELi64ELb0ELb0EEEJSG_NS5_IJNSQ_ISE_SB_EENSQ_ISF_SB_EEEEEaSH_aSH_NS1A_6fusion15FusionCallbacksIS1E_NS1I_17LinearCombinationIaiaiLNS_15FloatRoundStyleE2EEESG_S1H_JEEENS4_5SM1004TMEM4LOAD26SM100_TMEM_LOAD_32dp32b64xESX_NSY_INSZ_ILi2ELi4ELi3EEES12_NSQ_INS5_IJS13_SF_EEENS5_IJSF_SB_EEEEEEENS4_39AutoVectorizingCopyWithAssumedAlignmentILi128EEENS4_14SM90_TMA_STOREES1W_S1Y_S1Y_EEEvvEEEEvNT_6ParamsE) ;  /* 0xffffff8802187950 */ /* 0x000fea0003c3ffff */
        .weak           $__internal_2_$__cuda_sm10x_tcgen05_guardrail_trap_unallocated_columns_being_dealloced
        .type           $__internal_2_$__cuda_sm10x_tcgen05_guardrail_trap_unallocated_columns_being_dealloced,@function
        .size           $__internal_2_$__cuda_sm10x_tcgen05_guardrail_trap_unallocated_columns_being_dealloced,(.L_x_140 - $__internal_2_$__cuda_sm10x_tcgen05_guardrail_trap_unallocated_columns_being_dealloced)
$__internal_2_$__cuda_sm10x_tcgen05_guardrail_trap_unallocated_columns_being_dealloced:
[----:B------:R-:W-:Y:S05]  /*77a0*/  BPT.TRAP 0x1 ;  /* 0x000000040000795c */ /* 0x000fea0000300000 */
[----:B------:R-:W-:-:S04]  /*77b0*/  HFMA2 R3, -RZ, RZ, 0, 0 ;  /* 0x00000000ff037431 */ /* 0x000fc800000001ff */
[----:B------:R-:W-:Y:S05]  /*77c0*/  RET.REL.NODEC R2 `(_ZN7cutlass13device_kernelINS_4gemm6kernel13GemmUniversalIN4cute5tupleIJiiiiEEENS1_10collective13CollectiveMmaINS1_35MainloopSm100TmaUmmaWarpSpecializedILi8ELi2ELi4ENS5_IJNS4_1CILi1EEESB_SB_EEEEENS5_IJNSA_ILi128EEENSA_ILi64EEESE_EEEaNS5_IJlSB_lEEEaSH_NS4_8TiledMMAINS4_8MMA_AtomIJNS4_15SM100_MMA_S8_SSIaaiLi128ELi64ELNS4_4UMMA5MajorE0ELSM_0ELNSL_8SaturateE0EEEEEENS4_6LayoutISC_NS5_IJNSA_ILi0EEESR_SR_EEEEENS5_IJNS4_10UnderscoreESU_SU_EEEEENS4_13SM90_TMA_LOADENS4_14ComposedLayoutINS4_7SwizzleILi3ELi4ELi3EEENS4_18smem_ptr_flag_bitsILi8EEENSQ_INS5_IJNSA_ILi8EEESE_EEENS5_IJSE_SB_EEEEEEEvNS4_8identityESX_S17_vS18_EENS_8epilogue10collective18CollectiveEpilogueINS1A_23Sm100TmaWarpSpecializedILi1ELi1ELi64ELb0ELb0EEEJSG_NS5_IJNSQ_ISE_SB_EENSQ_ISF_SB_EEEEEaSH_aSH_NS1A_6fusion15FusionCallbacksIS1E_NS1I_17LinearCombinationIaiaiLNS_15FloatRoundStyleE2EEESG_S1H_JEEENS4_5SM1004TMEM4LOAD26SM100_TMEM_LOAD_32dp32b64xESX_NSY_INSZ_ILi2ELi4ELi3EEES12_NSQ_INS5_IJS13_SF_EEENS5_IJSF_SB_EEEEEEENS4_39AutoVectorizingCopyWithAssumedAlignmentILi128EEENS4_14SM90_TMA_STOREES1W_S1Y_S1Y_EEEvvEEEEvNT_6ParamsE) ;  /* 0xffffff88020c7950 */ /* 0x000fea0003c3ffff */
.L_x_139:
[----:B------:R-:W-:-:S00]  /*77d0*/  BRA `(.L_x_139) ;  /* 0xfffffffc00fc7947 */ /* 0x000fc0000383ffff */
[----:B------:R-:W-:-:S00]  /*77e0*/  NOP ;  /* 0x0000000000007918 */ /* 0x000fc00000000000 */
        /* <DEDUP_REMOVED lines=9> */
.L_x_140:


//--------------------- .nv.global.init           --------------------------
	.section	.nv.global.init,"aw",@progbits
.nv.global.init:
	.type		$str$27,@object
	.size		$str$27,($str$28 - $str$27)
$str$27:
        /*0000*/ 	.byte	0x28, 0x61, 0x64, 0x64, 0x72, 0x65, 0x73, 0x73, 0x20, 0x26, 0x20, 0x6d, 0x61, 0x73, 0x6b, 0x29
        /*0010*/ 	.byte	0x20, 0x3d, 0x3d, 0x20, 0x30, 0x00
	.type		$str$28,@object
	.size		$str$28,($str$26 - $str$28)
$str$28:
        /*0016*/ 	.byte	0x2f, 0x74, 0x6d, 0x70, 0x2f, 0x63, 0x75, 0x74, 0x6c, 0x61, 0x73, 0x73, 0x5f, 0x73, 0x77, 0x65
        /*0026*/ 	.byte	0x65, 0x70, 0x5f, 0x73, 0x72, 0x63, 0x2f, 0x69, 0x6e, 0x63, 0x6c, 0x75, 0x64, 0x65, 0x2f, 0x63
        /*0036*/ 	.byte	0x75, 0x74, 0x65, 0x2f, 0x70, 0x6f, 0x69, 0x6e, 0x74, 0x65, 0x72, 0x5f, 0x66, 0x6c, 0x61, 0x67
        /*0046*/ 	.byte	0x67, 0x65, 0x64, 0x2e, 0x68, 0x70, 0x70, 0x00
	.type		$str$26,@object
	.size		$str$26,($str$25 - $str$26)
$str$26:
        /*004e*/ 	.byte	0x2f, 0x74, 0x6d, 0x70, 0x2f, 0x63, 0x75, 0x74, 0x6c, 0x61, 0x73, 0x73, 0x5f, 0x73, 0x77, 0x65
        /*005e*/ 	.byte	0x65, 0x70, 0x5f, 0x73, 0x72, 0x63, 0x2f, 0x69, 0x6e, 0x63, 0x6c, 0x75, 0x64, 0x65, 0x2f, 0x63
        /*006e*/ 	.byte	0x75, 0x74, 0x65, 0x2f, 0x61, 0x74, 0x6f, 0x6d, 0x2f, 0x63, 0x6f, 0x70, 0x79, 0x5f, 0x74, 0x72
        /*007e*/ 	.byte	0x61, 0x69, 0x74, 0x73, 0x5f, 0x73, 0x6d, 0x31, 0x30, 0x30, 0x2e, 0x68, 0x70, 0x70, 0x00
	.type		$str$25,@object
	.size		$str$25,(__unnamed_1 - $str$25)
$str$25:
        /*008d*/ 	.byte	0x28, 0x28, 0x75, 0x69, 0x6e, 0x74, 0x33, 0x32, 0x5f, 0x74, 0x28, 0x74, 0x68, 0x72, 0x65, 0x61
        /*009d*/ 	.byte	0x64, 0x49, 0x64, 0x78, 0x2e, 0x78, 0x29, 0x20, 0x2f, 0x20, 0x33, 0x32, 0x29, 0x20, 0x25, 0x20
        /*00ad*/ 	.byte	0x34, 0x29, 0x20, 0x3d, 0x3d, 0x20, 0x28, 0x28, 0x28, 0x74, 0x6d, 0x65, 0x6d, 0x5f, 0x61, 0x64
        /*00bd*/ 	.byte	0x64, 0x72, 0x20, 0x3e, 0x3e, 0x20, 0x31, 0x36, 0x29, 0x20, 0x2f, 0x20, 0x33, 0x32, 0x29, 0x20
        /*00cd*/ 	.byte	0x25, 0x20, 0x34, 0x29, 0x00
	.type		__unnamed_1,@object
	.size		__unnamed_1,(__unnamed_2 - __unnamed_1)
__unnamed_1:
        /*00d2*/ 	.byte	0x61, 0x75, 0x74, 0x6f, 0x20, 0x63, 0x75, 0x74, 0x65, 0x3a, 0x3a, 0x61, 0x73, 0x5f, 0x70, 0x6f
        /* <DEDUP_REMOVED lines=24> */
        /*0262*/ 	.byte	0x5d, 0x00
	.type		__unnamed_2,@object
	.size		__unnamed_2,(.L_2 - __unnamed_2)
__unnamed_2:
        /* <DEDUP_REMOVED lines=42> */
        /*0504*/ 	.byte	0x43, 0x3c, 0x30, 0x3e, 0x3e, 0x3e, 0x3e, 0x5d, 0x00
.L_2:


//--------------------- .nv.shared._ZN7cutlass13device_kernelINS_4gemm6kernel13GemmUniversalIN4cute5tupleIJiiiiEEENS1_10collective13CollectiveMmaINS1_35MainloopSm100TmaUmmaWarpSpecializedILi8ELi2ELi4ENS5_IJNS4_1CILi1EEESB_SB_EEEEENS5_IJNSA_ILi128EEENSA_ILi64EEESE_EEEaNS5_IJlSB_lEEEaSH_NS4_8TiledMMAINS4_8MMA_AtomIJNS4_15SM100_MMA_S8_SSIaaiLi128ELi64ELNS4_4UMMA5MajorE0ELSM_0ELNSL_8SaturateE0EEEEEENS4_6LayoutISC_NS5_IJNSA_ILi0EEESR_SR_EEEEENS5_IJNS4_10UnderscoreESU_SU_EEEEENS4_13SM90_TMA_LOADENS4_14ComposedLayoutINS4_7SwizzleILi3ELi4ELi3EEENS4_18smem_ptr_flag_bitsILi8EEENSQ_INS5_IJNSA_ILi8EEESE_EEENS5_IJSE_SB_EEEEEEEvNS4_8identityESX_S17_vS18_EENS_8epilogue10collective18CollectiveEpilogueINS1A_23Sm100TmaWarpSpecializedILi1ELi1ELi64ELb0ELb0EEEJSG_NS5_IJNSQ_ISE_SB_EENSQ_ISF_SB_EEEEEaSH_aSH_NS1A_6fusion15FusionCallbacksIS1E_NS1I_17LinearCombinationIaiaiLNS_15FloatRoundStyleE2EEESG_S1H_JEEENS4_5SM1004TMEM4LOAD26SM100_TMEM_LOAD_32dp32b64xESX_NSY_INSZ_ILi2ELi4ELi3EEES12_NSQ_INS5_IJS13_SF_EEENS5_IJSF_SB_EEEEEEENS4_39AutoVectorizingCopyWithAssumedAlignmentILi128EEENS4_14SM90_TMA_STOREES1W_S1Y_S1Y_EEEvvEEEEvNT_6ParamsE --------------------------
	.section	.nv.shared._ZN7cutlass13device_kernelINS_4gemm6kernel13GemmUniversalIN4cute5tupleIJiiiiEEENS1_10collective13CollectiveMmaINS1_35MainloopSm100TmaUmmaWarpSpecializedILi8ELi2ELi4ENS5_IJNS4_1CILi1EEESB_SB_EEEEENS5_IJNSA_ILi128EEENSA_ILi64EEESE_EEEaNS5_IJlSB_lEEEaSH_NS4_8TiledMMAINS4_8MMA_AtomIJNS4_15SM100_MMA_S8_SSIaaiLi128ELi64ELNS4_4UMMA5MajorE0ELSM_0ELNSL_8SaturateE0EEEEEENS4_6LayoutISC_NS5_IJNSA_ILi0EEESR_SR_EEEEENS5_IJNS4_10UnderscoreESU_SU_EEEEENS4_13SM90_TMA_LOADENS4_14ComposedLayoutINS4_7SwizzleILi3ELi4ELi3EEENS4_18smem_ptr_flag_bitsILi8EEENSQ_INS5_IJNSA_ILi8EEESE_EEENS5_IJSE_SB_EEEEEEEvNS4_8identityESX_S17_vS18_EENS_8epilogue10collective18CollectiveEpilogueINS1A_23Sm100TmaWarpSpecializedILi1ELi1ELi64ELb0ELb0EEEJSG_NS5_IJNSQ_ISE_SB_EENSQ_ISF_SB_EEEEEaSH_aSH_NS1A_6fusion15FusionCallbacksIS1E_NS1I_17LinearCombinationIaiaiLNS_15FloatRoundStyleE2EEESG_S1H_JEEENS4_5SM1004TMEM4LOAD26SM100_TMEM_LOAD_32dp32b64xESX_NSY_INSZ_ILi2ELi4ELi3EEES12_NSQ_INS5_IJS13_SF_EEENS5_IJSF_SB_EEEEEEENS4_39AutoVectorizingCopyWithAssumedAlignmentILi128EEENS4_14SM90_TMA_STOREES1W_S1Y_S1Y_EEEvvEEEEvNT_6ParamsE,"aw",@nobits
	.sectionflags	@""
	.align	16
	.zero		1024


//--------------------- .nv.shared.reserved.0     --------------------------
	.section	.nv.shared.reserved.0,"aw",@nobits
	.weak		__nv_reservedSMEM_offset_0_alias
	.size		__nv_reservedSMEM_offset_0_alias, 0, 64
	.other		__nv_reservedSMEM_offset_0_alias,@"STO_CUDA_RESERVED_SHARED STV_DEFAULT"
__nv_reservedSMEM_offset_0_alias:
	.zero		0
.nv.shared.reserved.0:
	.zero		64
	.weak		__nv_reservedSMEM_tcgen05_partition
	.type		__nv_reservedSMEM_tcgen05_partition,@object
	.size		__nv_reservedSMEM_tcgen05_partition,(.L_0 - __nv_reservedSMEM_tcgen05_partition)
__nv_reservedSMEM_tcgen05_partition:
	.zero		32
.L_0:


//--------------------- .nv.global                --------------------------
	.section	.nv.global,"aw",@nobits
.nv.global:
	.type		_ZN40_INTERNAL_765eab2d_4_k_cu_ba3f890a_342874cute1_E,@object
	.size		_ZN40_INTERNAL_765eab2d_4_k_cu_ba3f890a_342874cute1_E,(_ZN40_INTERNAL_765eab2d_4_k_cu_ba3f890a_342874cuda3std3__45__cpo6cbeginE - _ZN40_INTERNAL_765eab2d_4_k_cu_ba3f890a_342874cute1_E)
_ZN40_INTERNAL_765eab2d_4_k_cu_ba3f890a_342874cute1_E:
	.zero		1
	.type		_ZN40_INTERNAL_765eab2d_4_k_cu_ba3f890a_342874cuda3std3__45__cpo6cbeginE,@object
	.size		_ZN40_INTERNAL_765eab2d_4_k_cu_ba3f890a_342874cuda3std3__45__cpo6cbeginE,(_ZN40_INTERNAL_765eab2d_4_k_cu_ba3f890a_342874cuda3std3__48in_placeE - _ZN40_INTERNAL_765eab2d_4_k_cu_ba3f890a_342874cuda3std3__45__cpo6cbeginE)
_ZN40_INTERNAL_765eab2d_4_k_cu_ba3f890a_342874cuda3std3__45__cpo6cbeginE:
	.zero		1
	.type		_ZN40_INTERNAL_765eab2d_4_k_cu_ba3f890a_342874cuda3std3__48in_placeE,@object
	.size		_ZN40_INTERNAL_765eab2d_4_k_cu_ba3f890a_342874cuda3std3__48in_placeE,(_ZN40_INTERNAL_765eab2d_4_k_cu_ba3f890a_342874cuda3std6ranges3__45__cpo9iter_moveE - _ZN40_INTERNAL_765eab2d_4_k_cu_ba3f890a_342874cuda3std3__48in_placeE)
_ZN40_INTERNAL_765eab2d_4_k_cu_ba3f890a_342874cuda3std3__48in_placeE:
	.zero		1
	.type		_ZN40_INTERNAL_765eab2d_4_k_cu_ba3f890a_342874cuda3std6ranges3__45__cpo9iter_moveE,@object
	.size		_ZN40_INTERNAL_765eab2d_4_k_cu_ba3f890a_342874cuda3std6ranges3__45__cpo9iter_moveE,(_ZN40_INTERNAL_765eab2d_4_k_cu_ba3f890a_342874cuda3std3__45__cpo5beginE - _ZN40_INTERNAL_765eab2d_4_k_cu_ba3f890a_342874cuda3std6ranges3__45__cpo9iter_moveE)
_ZN40_INTERNAL_765eab2d_4_k_cu_ba3f890a_342874cuda3std6ranges3__45__cpo9iter_moveE:
	.zero		1
	.type		_ZN40_INTERNAL_765eab2d_4_k_cu_ba3f890a_342874cuda3std3__45__cpo5beginE,@object
	.size		_ZN40_INTERNAL_765eab2d_4_k_cu_ba3f890a_342874cuda3std3__45__cpo5beginE,(_ZN40_INTERNAL_765eab2d_4_k_cu_ba3f890a_342874cuda3std3__442_GLOBAL__N__765eab2d_4_k_cu_ba3f890a_342876ignoreE - _ZN40_INTERNAL_765eab2d_4_k_cu_ba3f890a_342874cuda3std3__45__cpo5beginE)
_ZN40_INTERNAL_765eab2d_4_k_cu_ba3f890a_342874cuda3std3__45__cpo5beginE:
	.zero		1
	.type		_ZN40_INTERNAL_765eab2d_4_k_cu_ba3f890a_342874cuda3std3__442_GLOBAL__N__765eab2d_4_k_cu_ba3f890a_342876ignoreE,@object
	.size		_ZN40_INTERNAL_765eab2d_4_k_cu_ba3f890a_342874cuda3std3__442_GLOBAL__N__765eab2d_4_k_cu_ba3f890a_342876ignoreE,(_ZN40_INTERNAL_765eab2d_4_k_cu_ba3f890a_342874cute7productE - _ZN40_INTERNAL_765eab2d_4_k_cu_ba3f890a_342874cuda3std3__442_GLOBAL__N__765eab2d_4_k_cu_ba3f890a_342876ignoreE)
_ZN40_INTERNAL_765eab2d_4_k_cu_ba3f890a_342874cuda3std3__442_GLOBAL__N__765eab2d_4_k_cu_ba3f890a_342876ignoreE:
	.zero		1
	.type		_ZN40_INTERNAL_765eab2d_4_k_cu_ba3f890a_342874cute7productE,@object
	.size		_ZN40_INTERNAL_765eab2d_4_k_cu_ba3f890a_342874cute7productE,(_ZN40_INTERNAL_765eab2d_4_k_cu_ba3f890a_342874cuda3std3__45__cpo3endE - _ZN40_INTERNAL_765eab2d_4_k_cu_ba3f890a_342874cute7productE)
_ZN40_INTERNAL_765eab2d_4_k_cu_ba3f890a_342874cute7productE:
	.zero		1
	.type		_ZN40_INTERNAL_765eab2d_4_k_cu_ba3f890a_342874cuda3std3__45__cpo3endE,@object
	.size		_ZN40_INTERNAL_765eab2d_4_k_cu_ba3f890a_342874cuda3std3__45__cpo3endE,(_ZN40_INTERNAL_765eab2d_4_k_cu_ba3f890a_342874cuda3std3__419piecewise_constructE - _ZN40_INTERNAL_765eab2d_4_k_cu_ba3f890a_342874cuda3std3__45__cpo3endE)
_ZN40_INTERNAL_765eab2d_4_k_cu_ba3f890a_342874cuda3std3__45__cpo3endE:
	.zero		1
	.type		_ZN40_INTERNAL_765eab2d_4_k_cu_ba3f890a_342874cuda3std3__419piecewise_constructE,@object
	.size		_ZN40_INTERNAL_765eab2d_4_k_cu_ba3f890a_342874cuda3std3__419piecewise_constructE,(_ZN40_INTERNAL_765eab2d_4_k_cu_ba3f890a_342874cuda3std3__45__cpo4cendE - _ZN40_INTERNAL_765eab2d_4_k_cu_ba3f890a_342874cuda3std3__419piecewise_constructE)
_ZN40_INTERNAL_765eab2d_4_k_cu_ba3f890a_342874cuda3std3__419piecewise_constructE:
	.zero		1
	.type		_ZN40_INTERNAL_765eab2d_4_k_cu_ba3f890a_342874cuda3std3__45__cpo4cendE,@object
	.size		_ZN40_INTERNAL_765eab2d_4_k_cu_ba3f890a_342874cuda3std3__45__cpo4cendE,(_ZN40_INTERNAL_765eab2d_4_k_cu_ba3f890a_342874cuda3std6ranges3__45__cpo4swapE - _ZN40_INTERNAL_765eab2d_4_k_cu_ba3f890a_342874cuda3std3__45__cpo4cendE)
_ZN40_INTERNAL_765eab2d_4_k_cu_ba3f890a_342874cuda3std3__45__cpo4cendE:
	.zero		1
	.type		_ZN40_INTERNAL_765eab2d_4_k_cu_ba3f890a_342874cuda3std6ranges3__45__cpo4swapE,@object
	.size		_ZN40_INTERNAL_765eab2d_4_k_cu_ba3f890a_342874cuda3std6ranges3__45__cpo4swapE,(.L_10 - _ZN40_INTERNAL_765eab2d_4_k_cu_ba3f890a_342874cuda3std6ranges3__45__cpo4swapE)
_ZN40_INTERNAL_765eab2d_4_k_cu_ba3f890a_342874cuda3std6ranges3__45__cpo4swapE:
	.zero		1
.L_10:


//--------------------- .nv.constant0._ZN7cutlass13device_kernelINS_4gemm6kernel13GemmUniversalIN4cute5tupleIJiiiiEEENS1_10collective13CollectiveMmaINS1_35MainloopSm100TmaUmmaWarpSpecializedILi8ELi2ELi4ENS5_IJNS4_1CILi1EEESB_SB_EEEEENS5_IJNSA_ILi128EEENSA_ILi64EEESE_EEEaNS5_IJlSB_lEEEaSH_NS4_8TiledMMAINS4_8MMA_AtomIJNS4_15SM100_MMA_S8_SSIaaiLi128ELi64ELNS4_4UMMA5MajorE0ELSM_0ELNSL_8SaturateE0EEEEEENS4_6LayoutISC_NS5_IJNSA_ILi0EEESR_SR_EEEEENS5_IJNS4_10UnderscoreESU_SU_EEEEENS4_13SM90_TMA_LOADENS4_14ComposedLayoutINS4_7SwizzleILi3ELi4ELi3EEENS4_18smem_ptr_flag_bitsILi8EEENSQ_INS5_IJNSA_ILi8EEESE_EEENS5_IJSE_SB_EEEEEEEvNS4_8identityESX_S17_vS18_EENS_8epilogue10collective18CollectiveEpilogueINS1A_23Sm100TmaWarpSpecializedILi1ELi1ELi64ELb0ELb0EEEJSG_NS5_IJNSQ_ISE_SB_EENSQ_ISF_SB_EEEEEaSH_aSH_NS1A_6fusion15FusionCallbacksIS1E_NS1I_17LinearCombinationIaiaiLNS_15FloatRoundStyleE2EEESG_S1H_JEEENS4_5SM1004TMEM4LOAD26SM100_TMEM_LOAD_32dp32b64xESX_NSY_INSZ_ILi2ELi4ELi3EEES12_NSQ_INS5_IJS13_SF_EEENS5_IJSF_SB_EEEEEEENS4_39AutoVectorizingCopyWithAssumedAlignmentILi128EEENS4_14SM90_TMA_STOREES1W_S1Y_S1Y_EEEvvEEEEvNT_6ParamsE --------------------------
	.section	.nv.constant0._ZN7cutlass13device_kernelINS_4gemm6kernel13GemmUniversalIN4cute5tupleIJiiiiEEENS1_10collective13CollectiveMmaINS1_35MainloopSm100TmaUmmaWarpSpecializedILi8ELi2ELi4ENS5_IJNS4_1CILi1EEESB_SB_EEEEENS5_IJNSA_ILi128EEENSA_ILi64EEESE_EEEaNS5_IJlSB_lEEEaSH_NS4_8TiledMMAINS4_8MMA_AtomIJNS4_15SM100_MMA_S8_SSIaaiLi128ELi64ELNS4_4UMMA5MajorE0ELSM_0ELNSL_8SaturateE0EEEEEENS4_6LayoutISC_NS5_IJNSA_ILi0EEESR_SR_EEEEENS5_IJNS4_10UnderscoreESU_SU_EEEEENS4_13SM90_TMA_LOADENS4_14ComposedLayoutINS4_7SwizzleILi3ELi4ELi3EEENS4_18smem_ptr_flag_bitsILi8EEENSQ_INS5_IJNSA_ILi8EEESE_EEENS5_IJSE_SB_EEEEEEEvNS4_8identityESX_S17_vS18_EENS_8epilogue10collective18CollectiveEpilogueINS1A_23Sm100TmaWarpSpecializedILi1ELi1ELi64ELb0ELb0EEEJSG_NS5_IJNSQ_ISE_SB_EENSQ_ISF_SB_EEEEEaSH_aSH_NS1A_6fusion15FusionCallbacksIS1E_NS1I_17LinearCombinationIaiaiLNS_15FloatRoundStyleE2EEESG_S1H_JEEENS4_5SM1004TMEM4LOAD26SM100_TMEM_LOAD_32dp32b64xESX_NSY_INSZ_ILi2ELi4ELi3EEES12_NSQ_INS5_IJS13_SF_EEENS5_IJSF_SB_EEEEEEENS4_39AutoVectorizingCopyWithAssumedAlignmentILi128EEENS4_14SM90_TMA_STOREES1W_S1Y_S1Y_EEEvvEEEEvNT_6ParamsE,"a",@progbits
	.sectionflags	@""
	.align	4
.nv.constant0._ZN7cutlass13device_kernelINS_4gemm6kernel13GemmUniversalIN4cute5tupleIJiiiiEEENS1_10collective13CollectiveMmaINS1_35MainloopSm100TmaUmmaWarpSpecializedILi8ELi2ELi4ENS5_IJNS4_1CILi1EEESB_SB_EEEEENS5_IJNSA_ILi128EEENSA_ILi64EEESE_EEEaNS5_IJlSB_lEEEaSH_NS4_8TiledMMAINS4_8MMA_AtomIJNS4_15SM100_MMA_S8_SSIaaiLi128ELi64ELNS4_4UMMA5MajorE0ELSM_0ELNSL_8SaturateE0EEEEEENS4_6LayoutISC_NS5_IJNSA_ILi0EEESR_SR_EEEEENS5_IJNS4_10UnderscoreESU_SU_EEEEENS4_13SM90_TMA_LOADENS4_14ComposedLayoutINS4_7SwizzleILi3ELi4ELi3EEENS4_18smem_ptr_flag_bitsILi8EEENSQ_INS5_IJNSA_ILi8EEESE_EEENS5_IJSE_SB_EEEEEEEvNS4_8identityESX_S17_vS18_EENS_8epilogue10collective18CollectiveEpilogueINS1A_23Sm100TmaWarpSpecializedILi1ELi1ELi64ELb0ELb0EEEJSG_NS5_IJNSQ_ISE_SB_EENSQ_ISF_SB_EEEEEaSH_aSH_NS1A_6fusion15FusionCallbacksIS1E_NS1I_17LinearCombinationIaiaiLNS_15FloatRoundStyleE2EEESG_S1H_JEEENS4_5SM1004TMEM4LOAD26SM100_TMEM_LOAD_32dp32b64xESX_NSY_INSZ_ILi2ELi4ELi3EEES12_NSQ_INS5_IJS13_SF_EEENS5_IJSF_SB_EEEEEEENS4_39AutoVectorizingCopyWithAssumedAlignmentILi128EEENS4_14SM90_TMA_STOREES1W_S1Y_S1Y_EEEvvEEEEvNT_6ParamsE:
	.zero		2944


//--------------------- SYMBOLS --------------------------

	.type		.nv.reservedSmem.offset0,@object
	.size		.nv.reservedSmem.offset0,0x4
	.type		.nv.reservedSmem.cap,@object
	.size		.nv.reservedSmem.cap,0x4
	.type		__assertfail,@function
